//
// Generated by NVIDIA NVVM Compiler
//
// Compiler Build ID: CL-36424714
// Cuda compilation tools, release 13.0, V13.0.88
// Based on NVVM 20.0.0
//

.version 9.0
.target sm_100
.address_size 64

	// .globl	_Z11calc_1_4colPhS_PKhS1_S1_

.visible .entry _Z11calc_1_4colPhS_PKhS1_S1_(
	.param .u64 .ptr .align 1 _Z11calc_1_4colPhS_PKhS1_S1__param_0,
	.param .u64 .ptr .align 1 _Z11calc_1_4colPhS_PKhS1_S1__param_1,
	.param .u64 .ptr .align 1 _Z11calc_1_4colPhS_PKhS1_S1__param_2,
	.param .u64 .ptr .align 1 _Z11calc_1_4colPhS_PKhS1_S1__param_3,
	.param .u64 .ptr .align 1 _Z11calc_1_4colPhS_PKhS1_S1__param_4
)
{
	.local .align 2 .b8 	__local_depot0[4];
	.reg .b64 	%SP;
	.reg .b64 	%SPL;
	.reg .pred 	%p<7>;
	.reg .b16 	%rs<400>;
	.reg .b32 	%r<81>;
	.reg .b64 	%rd<111>;

	mov.u64 	%SPL, __local_depot0;
	ld.param.u64 	%rd1, [_Z11calc_1_4colPhS_PKhS1_S1__param_0];
	ld.param.u64 	%rd2, [_Z11calc_1_4colPhS_PKhS1_S1__param_1];
	ld.param.u64 	%rd3, [_Z11calc_1_4colPhS_PKhS1_S1__param_2];
	cvta.to.global.u64 	%rd4, %rd2;
	cvta.to.global.u64 	%rd5, %rd3;
	cvta.to.global.u64 	%rd6, %rd1;
	add.u64 	%rd8, %SPL, 0;
	add.u64 	%rd10, %SPL, 2;
	add.u64 	%rd12, %SPL, 0;
	add.u64 	%rd14, %SPL, 2;
	add.u64 	%rd16, %SPL, 0;
	add.u64 	%rd18, %SPL, 2;
	add.u64 	%rd20, %SPL, 0;
	add.u64 	%rd22, %SPL, 2;
	mov.u32 	%r1, %ctaid.y;
	cvt.u64.u32 	%rd23, %r1;
	mov.u32 	%r2, %nctaid.x;
	mov.u32 	%r3, %ctaid.x;
	cvt.u64.u32 	%rd24, %r3;
	mad.lo.s32 	%r4, %r1, %r2, %r3;
	mov.u32 	%r5, %ntid.x;
	mov.u32 	%r6, %tid.x;
	cvt.u64.u32 	%rd25, %r6;
	mad.lo.s32 	%r7, %r4, %r5, %r6;
	shl.b32 	%r8, %r7, 3;
	shr.u32 	%r9, %r3, 6;
	cvt.u64.u32 	%rd26, %r9;
	cvt.u64.u32 	%rd27, %r8;
	add.s64 	%rd28, %rd6, %rd27;
	mov.b16 	%rs1, 132;
	mov.b16 	%rs2, 0;
	st.local.v2.u8 	[%rd20], {%rs2, %rs1};
	mov.b16 	%rs3, 8;
	st.local.v2.u8 	[%rd22], {%rs2, %rs3};
	and.b32  	%r10, %r1, 63;
	brev.b32 	%r11, %r10;
	shr.u32 	%r12, %r11, 24;
	cvt.u16.u32 	%rs4, %r12;
	shr.u32 	%r13, %r11, 27;
	cvt.u16.u32 	%rs5, %r13;
	shr.u32 	%r14, %r11, 28;
	cvt.u16.u32 	%rs6, %r14;
	shl.b16 	%rs7, %rs5, 7;
	shl.b16 	%rs8, %rs4, 4;
	and.b16  	%rs9, %rs8, 64;
	or.b16  	%rs10, %rs7, %rs9;
	shr.u32 	%r15, %r11, 29;
	cvt.u16.u32 	%rs11, %r15;
	shr.u16 	%rs12, %rs10, 1;
	and.b16  	%rs13, %rs12, 96;
	shl.b16 	%rs14, %rs6, 7;
	or.b16  	%rs15, %rs14, %rs13;
	shr.u32 	%r16, %r11, 30;
	cvt.u16.u32 	%rs16, %r16;
	shr.u16 	%rs17, %rs15, 1;
	and.b16  	%rs18, %rs17, 112;
	shl.b16 	%rs19, %rs11, 7;
	or.b16  	%rs20, %rs19, %rs18;
	shr.u32 	%r17, %r11, 31;
	cvt.u16.u32 	%rs21, %r17;
	shr.u16 	%rs22, %rs20, 1;
	and.b16  	%rs23, %rs22, 120;
	shl.b16 	%rs24, %rs16, 7;
	or.b16  	%rs25, %rs24, %rs23;
	shr.u16 	%rs26, %rs25, 1;
	and.b16  	%rs27, %rs26, 124;
	shl.b16 	%rs28, %rs21, 7;
	or.b16  	%rs29, %rs28, %rs27;
	ld.local.u8 	%rs30, [%rd20];
	xor.b16  	%rs31, %rs29, %rs30;
	and.b16  	%rs32, %rs31, 255;
	ld.local.u8 	%rs33, [%rd22];
	setp.gt.u16 	%p1, %rs32, 228;
	selp.u32 	%r18, 1, 0, %p1;
	add.s32 	%r19, %r10, %r18;
	cvt.u16.u32 	%rs34, %r10;
	add.s16 	%rs35, %rs34, 1;
	popc.b32 	%r20, %r10;
	cvt.u16.u32 	%rs36, %r20;
	st.local.v2.u8 	[%rd16], {%rs2, %rs1};
	st.local.v2.u8 	[%rd18], {%rs2, %rs3};
	and.b32  	%r21, %r9, 63;
	brev.b32 	%r22, %r21;
	shr.u16 	%rs37, %rs32, 1;
	and.b16  	%rs38, %rs33, 1;
	shl.b16 	%rs39, %rs31, 7;
	shr.u16 	%rs40, %rs33, 1;
	or.b16  	%rs41, %rs39, %rs40;
	cvt.u64.u16 	%rd29, %rs38;
	add.s64 	%rd30, %rd16, %rd29;
	ld.local.u8 	%rs42, [%rd30];
	xor.b16  	%rs43, %rs42, %rs37;
	and.b16  	%rs44, %rs43, 254;
	add.s64 	%rd31, %rd18, %rd29;
	ld.local.u8 	%rs45, [%rd31];
	xor.b16  	%rs46, %rs45, %rs41;
	shr.u32 	%r23, %r22, 26;
	cvt.u16.u32 	%rs47, %r23;
	shr.u16 	%rs48, %rs44, 1;
	and.b16  	%rs49, %rs46, 1;
	shl.b16 	%rs50, %rs43, 7;
	shr.u16 	%rs51, %rs46, 1;
	and.b16  	%rs52, %rs51, 127;
	or.b16  	%rs53, %rs50, %rs52;
	cvt.u64.u16 	%rd32, %rs49;
	add.s64 	%rd33, %rd16, %rd32;
	ld.local.u8 	%rs54, [%rd33];
	xor.b16  	%rs55, %rs48, %rs54;
	add.s64 	%rd34, %rd18, %rd32;
	ld.local.u8 	%rs56, [%rd34];
	xor.b16  	%rs57, %rs53, %rs56;
	shr.u32 	%r24, %r22, 27;
	cvt.u16.u32 	%rs58, %r24;
	shr.u16 	%rs59, %rs55, 1;
	and.b16  	%rs60, %rs59, 127;
	shl.b16 	%rs61, %rs47, 7;
	or.b16  	%rs62, %rs61, %rs60;
	and.b16  	%rs63, %rs57, 1;
	shl.b16 	%rs64, %rs55, 7;
	shr.u16 	%rs65, %rs57, 1;
	and.b16  	%rs66, %rs65, 127;
	or.b16  	%rs67, %rs64, %rs66;
	cvt.u64.u16 	%rd35, %rs63;
	add.s64 	%rd36, %rd16, %rd35;
	ld.local.u8 	%rs68, [%rd36];
	xor.b16  	%rs69, %rs62, %rs68;
	add.s64 	%rd37, %rd18, %rd35;
	ld.local.u8 	%rs70, [%rd37];
	xor.b16  	%rs71, %rs67, %rs70;
	shr.u32 	%r25, %r22, 28;
	cvt.u16.u32 	%rs72, %r25;
	shr.u16 	%rs73, %rs69, 1;
	and.b16  	%rs74, %rs73, 127;
	shl.b16 	%rs75, %rs58, 7;
	or.b16  	%rs76, %rs75, %rs74;
	and.b16  	%rs77, %rs71, 1;
	shl.b16 	%rs78, %rs69, 7;
	shr.u16 	%rs79, %rs71, 1;
	and.b16  	%rs80, %rs79, 127;
	or.b16  	%rs81, %rs78, %rs80;
	cvt.u64.u16 	%rd38, %rs77;
	add.s64 	%rd39, %rd16, %rd38;
	ld.local.u8 	%rs82, [%rd39];
	xor.b16  	%rs83, %rs76, %rs82;
	add.s64 	%rd40, %rd18, %rd38;
	ld.local.u8 	%rs84, [%rd40];
	xor.b16  	%rs85, %rs81, %rs84;
	shr.u32 	%r26, %r22, 29;
	cvt.u16.u32 	%rs86, %r26;
	shr.u16 	%rs87, %rs83, 1;
	and.b16  	%rs88, %rs87, 127;
	shl.b16 	%rs89, %rs72, 7;
	or.b16  	%rs90, %rs89, %rs88;
	and.b16  	%rs91, %rs85, 1;
	shl.b16 	%rs92, %rs83, 7;
	shr.u16 	%rs93, %rs85, 1;
	and.b16  	%rs94, %rs93, 127;
	or.b16  	%rs95, %rs92, %rs94;
	cvt.u64.u16 	%rd41, %rs91;
	add.s64 	%rd42, %rd16, %rd41;
	ld.local.u8 	%rs96, [%rd42];
	xor.b16  	%rs97, %rs90, %rs96;
	add.s64 	%rd43, %rd18, %rd41;
	ld.local.u8 	%rs98, [%rd43];
	xor.b16  	%rs99, %rs95, %rs98;
	shr.u32 	%r27, %r22, 30;
	cvt.u16.u32 	%rs100, %r27;
	shr.u16 	%rs101, %rs97, 1;
	and.b16  	%rs102, %rs101, 127;
	shl.b16 	%rs103, %rs86, 7;
	or.b16  	%rs104, %rs103, %rs102;
	and.b16  	%rs105, %rs99, 1;
	shl.b16 	%rs106, %rs97, 7;
	shr.u16 	%rs107, %rs99, 1;
	and.b16  	%rs108, %rs107, 127;
	or.b16  	%rs109, %rs106, %rs108;
	cvt.u64.u16 	%rd44, %rs105;
	add.s64 	%rd45, %rd16, %rd44;
	ld.local.u8 	%rs110, [%rd45];
	xor.b16  	%rs111, %rs104, %rs110;
	add.s64 	%rd46, %rd18, %rd44;
	ld.local.u8 	%rs112, [%rd46];
	xor.b16  	%rs113, %rs109, %rs112;
	shr.u32 	%r28, %r22, 31;
	cvt.u16.u32 	%rs114, %r28;
	shr.u16 	%rs115, %rs111, 1;
	and.b16  	%rs116, %rs115, 127;
	shl.b16 	%rs117, %rs100, 7;
	or.b16  	%rs118, %rs117, %rs116;
	and.b16  	%rs119, %rs113, 1;
	shl.b16 	%rs120, %rs111, 7;
	shr.u16 	%rs121, %rs113, 1;
	and.b16  	%rs122, %rs121, 127;
	or.b16  	%rs123, %rs120, %rs122;
	cvt.u64.u16 	%rd47, %rs119;
	add.s64 	%rd48, %rd16, %rd47;
	ld.local.u8 	%rs124, [%rd48];
	xor.b16  	%rs125, %rs118, %rs124;
	add.s64 	%rd49, %rd18, %rd47;
	ld.local.u8 	%rs126, [%rd49];
	xor.b16  	%rs127, %rs123, %rs126;
	shr.u16 	%rs128, %rs125, 1;
	and.b16  	%rs129, %rs128, 127;
	shl.b16 	%rs130, %rs114, 7;
	or.b16  	%rs131, %rs130, %rs129;
	and.b16  	%rs132, %rs127, 1;
	shl.b16 	%rs133, %rs125, 7;
	shr.u16 	%rs134, %rs127, 1;
	and.b16  	%rs135, %rs134, 127;
	or.b16  	%rs136, %rs133, %rs135;
	cvt.u64.u16 	%rd50, %rs132;
	add.s64 	%rd51, %rd16, %rd50;
	ld.local.u8 	%rs137, [%rd51];
	xor.b16  	%rs138, %rs131, %rs137;
	and.b16  	%rs139, %rs138, 255;
	add.s64 	%rd52, %rd18, %rd50;
	ld.local.u8 	%rs140, [%rd52];
	xor.b16  	%rs141, %rs136, %rs140;
	and.b16  	%rs142, %rs141, 255;
	setp.gt.u16 	%p2, %rs139, 228;
	selp.u32 	%r29, 1, 0, %p2;
	add.s32 	%r30, %r21, %r29;
	add.s32 	%r31, %r30, %r19;
	add.s16 	%rs143, %rs142, %rs33;
	and.b16  	%rs144, %rs143, 255;
	setp.ne.s16 	%p3, %rs144, %rs143;
	selp.u16 	%rs145, -1, 0, %p3;
	xor.b32  	%r32, %r1, %r9;
	and.b16  	%rs146, %rs35, 1;
	shl.b16 	%rs147, %rs145, 7;
	shr.u16 	%rs148, %rs35, 1;
	or.b16  	%rs149, %rs147, %rs148;
	cvt.u32.u16 	%r33, %rs149;
	and.b32  	%r34, %r33, 191;
	cvt.u32.u16 	%r35, %rs146;
	add.s32 	%r36, %r21, %r35;
	add.s32 	%r37, %r36, %r34;
	cvt.u16.u32 	%rs150, %r37;
	shr.u16 	%rs151, %rs150, 8;
	popc.b32 	%r38, %r21;
	cvt.u16.u32 	%rs152, %r38;
	add.s16 	%rs153, %rs36, %rs152;
	add.s16 	%rs154, %rs153, %rs151;
	st.local.v2.u8 	[%rd12], {%rs2, %rs1};
	st.local.v2.u8 	[%rd14], {%rs2, %rs3};
	and.b32  	%r39, %r3, 63;
	brev.b32 	%r40, %r39;
	shr.u16 	%rs155, %rs139, 1;
	and.b16  	%rs156, %rs141, 1;
	shl.b16 	%rs157, %rs138, 7;
	shr.u16 	%rs158, %rs141, 1;
	and.b16  	%rs159, %rs158, 127;
	or.b16  	%rs160, %rs157, %rs159;
	cvt.u64.u16 	%rd53, %rs156;
	add.s64 	%rd54, %rd12, %rd53;
	ld.local.u8 	%rs161, [%rd54];
	xor.b16  	%rs162, %rs161, %rs155;
	and.b16  	%rs163, %rs162, 254;
	add.s64 	%rd55, %rd14, %rd53;
	ld.local.u8 	%rs164, [%rd55];
	xor.b16  	%rs165, %rs164, %rs160;
	shr.u32 	%r41, %r40, 26;
	cvt.u16.u32 	%rs166, %r41;
	shr.u16 	%rs167, %rs163, 1;
	and.b16  	%rs168, %rs165, 1;
	shl.b16 	%rs169, %rs162, 7;
	shr.u16 	%rs170, %rs165, 1;
	and.b16  	%rs171, %rs170, 127;
	or.b16  	%rs172, %rs169, %rs171;
	cvt.u64.u16 	%rd56, %rs168;
	add.s64 	%rd57, %rd12, %rd56;
	ld.local.u8 	%rs173, [%rd57];
	xor.b16  	%rs174, %rs167, %rs173;
	add.s64 	%rd58, %rd14, %rd56;
	ld.local.u8 	%rs175, [%rd58];
	xor.b16  	%rs176, %rs172, %rs175;
	shr.u32 	%r42, %r40, 27;
	cvt.u16.u32 	%rs177, %r42;
	shr.u16 	%rs178, %rs174, 1;
	and.b16  	%rs179, %rs178, 127;
	shl.b16 	%rs180, %rs166, 7;
	or.b16  	%rs181, %rs180, %rs179;
	and.b16  	%rs182, %rs176, 1;
	shl.b16 	%rs183, %rs174, 7;
	shr.u16 	%rs184, %rs176, 1;
	and.b16  	%rs185, %rs184, 127;
	or.b16  	%rs186, %rs183, %rs185;
	cvt.u64.u16 	%rd59, %rs182;
	add.s64 	%rd60, %rd12, %rd59;
	ld.local.u8 	%rs187, [%rd60];
	xor.b16  	%rs188, %rs181, %rs187;
	add.s64 	%rd61, %rd14, %rd59;
	ld.local.u8 	%rs189, [%rd61];
	xor.b16  	%rs190, %rs186, %rs189;
	shr.u32 	%r43, %r40, 28;
	cvt.u16.u32 	%rs191, %r43;
	shr.u16 	%rs192, %rs188, 1;
	and.b16  	%rs193, %rs192, 127;
	shl.b16 	%rs194, %rs177, 7;
	or.b16  	%rs195, %rs194, %rs193;
	and.b16  	%rs196, %rs190, 1;
	shl.b16 	%rs197, %rs188, 7;
	shr.u16 	%rs198, %rs190, 1;
	and.b16  	%rs199, %rs198, 127;
	or.b16  	%rs200, %rs197, %rs199;
	cvt.u64.u16 	%rd62, %rs196;
	add.s64 	%rd63, %rd12, %rd62;
	ld.local.u8 	%rs201, [%rd63];
	xor.b16  	%rs202, %rs195, %rs201;
	add.s64 	%rd64, %rd14, %rd62;
	ld.local.u8 	%rs203, [%rd64];
	xor.b16  	%rs204, %rs200, %rs203;
	shr.u32 	%r44, %r40, 29;
	cvt.u16.u32 	%rs205, %r44;
	shr.u16 	%rs206, %rs202, 1;
	and.b16  	%rs207, %rs206, 127;
	shl.b16 	%rs208, %rs191, 7;
	or.b16  	%rs209, %rs208, %rs207;
	and.b16  	%rs210, %rs204, 1;
	shl.b16 	%rs211, %rs202, 7;
	shr.u16 	%rs212, %rs204, 1;
	and.b16  	%rs213, %rs212, 127;
	or.b16  	%rs214, %rs211, %rs213;
	cvt.u64.u16 	%rd65, %rs210;
	add.s64 	%rd66, %rd12, %rd65;
	ld.local.u8 	%rs215, [%rd66];
	xor.b16  	%rs216, %rs209, %rs215;
	add.s64 	%rd67, %rd14, %rd65;
	ld.local.u8 	%rs217, [%rd67];
	xor.b16  	%rs218, %rs214, %rs217;
	shr.u32 	%r45, %r40, 30;
	cvt.u16.u32 	%rs219, %r45;
	shr.u16 	%rs220, %rs216, 1;
	and.b16  	%rs221, %rs220, 127;
	shl.b16 	%rs222, %rs205, 7;
	or.b16  	%rs223, %rs222, %rs221;
	and.b16  	%rs224, %rs218, 1;
	shl.b16 	%rs225, %rs216, 7;
	shr.u16 	%rs226, %rs218, 1;
	and.b16  	%rs227, %rs226, 127;
	or.b16  	%rs228, %rs225, %rs227;
	cvt.u64.u16 	%rd68, %rs224;
	add.s64 	%rd69, %rd12, %rd68;
	ld.local.u8 	%rs229, [%rd69];
	xor.b16  	%rs230, %rs223, %rs229;
	add.s64 	%rd70, %rd14, %rd68;
	ld.local.u8 	%rs231, [%rd70];
	xor.b16  	%rs232, %rs228, %rs231;
	shr.u32 	%r46, %r40, 31;
	cvt.u16.u32 	%rs233, %r46;
	shr.u16 	%rs234, %rs230, 1;
	and.b16  	%rs235, %rs234, 127;
	shl.b16 	%rs236, %rs219, 7;
	or.b16  	%rs237, %rs236, %rs235;
	and.b16  	%rs238, %rs232, 1;
	shl.b16 	%rs239, %rs230, 7;
	shr.u16 	%rs240, %rs232, 1;
	and.b16  	%rs241, %rs240, 127;
	or.b16  	%rs242, %rs239, %rs241;
	cvt.u64.u16 	%rd71, %rs238;
	add.s64 	%rd72, %rd12, %rd71;
	ld.local.u8 	%rs243, [%rd72];
	xor.b16  	%rs244, %rs237, %rs243;
	add.s64 	%rd73, %rd14, %rd71;
	ld.local.u8 	%rs245, [%rd73];
	xor.b16  	%rs246, %rs242, %rs245;
	shr.u16 	%rs247, %rs244, 1;
	and.b16  	%rs248, %rs247, 127;
	shl.b16 	%rs249, %rs233, 7;
	or.b16  	%rs250, %rs249, %rs248;
	and.b16  	%rs251, %rs246, 1;
	shl.b16 	%rs252, %rs244, 7;
	shr.u16 	%rs253, %rs246, 1;
	and.b16  	%rs254, %rs253, 127;
	or.b16  	%rs255, %rs252, %rs254;
	cvt.u64.u16 	%rd74, %rs251;
	add.s64 	%rd75, %rd12, %rd74;
	ld.local.u8 	%rs256, [%rd75];
	xor.b16  	%rs257, %rs250, %rs256;
	and.b16  	%rs258, %rs257, 255;
	add.s64 	%rd76, %rd14, %rd74;
	ld.local.u8 	%rs259, [%rd76];
	xor.b16  	%rs260, %rs255, %rs259;
	and.b16  	%rs261, %rs260, 255;
	setp.gt.u16 	%p4, %rs258, 228;
	selp.u32 	%r47, 1, 0, %p4;
	add.s32 	%r48, %r39, %r47;
	add.s32 	%r49, %r48, %r31;
	add.s16 	%rs262, %rs261, %rs144;
	and.b16  	%rs263, %rs262, 255;
	setp.ne.s16 	%p5, %rs263, %rs262;
	selp.u16 	%rs264, -1, 0, %p5;
	xor.b32  	%r50, %r32, %r3;
	and.b32  	%r51, %r37, 1;
	shl.b16 	%rs265, %rs264, 7;
	shr.u16 	%rs266, %rs150, 1;
	and.b16  	%rs267, %rs266, 127;
	or.b16  	%rs268, %rs265, %rs267;
	cvt.u32.u16 	%r52, %rs268;
	and.b32  	%r53, %r52, 255;
	add.s32 	%r54, %r39, %r51;
	add.s32 	%r55, %r54, %r53;
	cvt.u16.u32 	%rs269, %r55;
	shr.u16 	%rs270, %rs269, 8;
	popc.b32 	%r56, %r39;
	cvt.u16.u32 	%rs271, %r56;
	add.s16 	%rs272, %rs154, %rs271;
	add.s16 	%rs273, %rs272, %rs270;
	st.local.v2.u8 	[%rd8], {%rs2, %rs1};
	st.local.v2.u8 	[%rd10], {%rs2, %rs3};
	and.b32  	%r57, %r6, 63;
	brev.b32 	%r58, %r57;
	shr.u16 	%rs274, %rs258, 1;
	and.b16  	%rs275, %rs260, 1;
	shl.b16 	%rs276, %rs257, 7;
	shr.u16 	%rs277, %rs260, 1;
	and.b16  	%rs278, %rs277, 127;
	or.b16  	%rs279, %rs276, %rs278;
	cvt.u64.u16 	%rd77, %rs275;
	add.s64 	%rd78, %rd8, %rd77;
	ld.local.u8 	%rs280, [%rd78];
	xor.b16  	%rs281, %rs280, %rs274;
	and.b16  	%rs282, %rs281, 254;
	add.s64 	%rd79, %rd10, %rd77;
	ld.local.u8 	%rs283, [%rd79];
	xor.b16  	%rs284, %rs283, %rs279;
	shr.u32 	%r59, %r58, 26;
	cvt.u16.u32 	%rs285, %r59;
	shr.u16 	%rs286, %rs282, 1;
	and.b16  	%rs287, %rs284, 1;
	shl.b16 	%rs288, %rs281, 7;
	shr.u16 	%rs289, %rs284, 1;
	and.b16  	%rs290, %rs289, 127;
	or.b16  	%rs291, %rs288, %rs290;
	cvt.u64.u16 	%rd80, %rs287;
	add.s64 	%rd81, %rd8, %rd80;
	ld.local.u8 	%rs292, [%rd81];
	xor.b16  	%rs293, %rs286, %rs292;
	add.s64 	%rd82, %rd10, %rd80;
	ld.local.u8 	%rs294, [%rd82];
	xor.b16  	%rs295, %rs291, %rs294;
	shr.u32 	%r60, %r58, 27;
	cvt.u16.u32 	%rs296, %r60;
	shr.u16 	%rs297, %rs293, 1;
	and.b16  	%rs298, %rs297, 127;
	shl.b16 	%rs299, %rs285, 7;
	or.b16  	%rs300, %rs299, %rs298;
	and.b16  	%rs301, %rs295, 1;
	shl.b16 	%rs302, %rs293, 7;
	shr.u16 	%rs303, %rs295, 1;
	and.b16  	%rs304, %rs303, 127;
	or.b16  	%rs305, %rs302, %rs304;
	cvt.u64.u16 	%rd83, %rs301;
	add.s64 	%rd84, %rd8, %rd83;
	ld.local.u8 	%rs306, [%rd84];
	xor.b16  	%rs307, %rs300, %rs306;
	add.s64 	%rd85, %rd10, %rd83;
	ld.local.u8 	%rs308, [%rd85];
	xor.b16  	%rs309, %rs305, %rs308;
	shr.u32 	%r61, %r58, 28;
	cvt.u16.u32 	%rs310, %r61;
	shr.u16 	%rs311, %rs307, 1;
	and.b16  	%rs312, %rs311, 127;
	shl.b16 	%rs313, %rs296, 7;
	or.b16  	%rs314, %rs313, %rs312;
	and.b16  	%rs315, %rs309, 1;
	shl.b16 	%rs316, %rs307, 7;
	shr.u16 	%rs317, %rs309, 1;
	and.b16  	%rs318, %rs317, 127;
	or.b16  	%rs319, %rs316, %rs318;
	cvt.u64.u16 	%rd86, %rs315;
	add.s64 	%rd87, %rd8, %rd86;
	ld.local.u8 	%rs320, [%rd87];
	xor.b16  	%rs321, %rs314, %rs320;
	add.s64 	%rd88, %rd10, %rd86;
	ld.local.u8 	%rs322, [%rd88];
	xor.b16  	%rs323, %rs319, %rs322;
	shr.u32 	%r62, %r58, 29;
	cvt.u16.u32 	%rs324, %r62;
	shr.u16 	%rs325, %rs321, 1;
	and.b16  	%rs326, %rs325, 127;
	shl.b16 	%rs327, %rs310, 7;
	or.b16  	%rs328, %rs327, %rs326;
	and.b16  	%rs329, %rs323, 1;
	shl.b16 	%rs330, %rs321, 7;
	shr.u16 	%rs331, %rs323, 1;
	and.b16  	%rs332, %rs331, 127;
	or.b16  	%rs333, %rs330, %rs332;
	cvt.u64.u16 	%rd89, %rs329;
	add.s64 	%rd90, %rd8, %rd89;
	ld.local.u8 	%rs334, [%rd90];
	xor.b16  	%rs335, %rs328, %rs334;
	add.s64 	%rd91, %rd10, %rd89;
	ld.local.u8 	%rs336, [%rd91];
	xor.b16  	%rs337, %rs333, %rs336;
	shr.u32 	%r63, %r58, 30;
	cvt.u16.u32 	%rs338, %r63;
	shr.u16 	%rs339, %rs335, 1;
	and.b16  	%rs340, %rs339, 127;
	shl.b16 	%rs341, %rs324, 7;
	or.b16  	%rs342, %rs341, %rs340;
	and.b16  	%rs343, %rs337, 1;
	shl.b16 	%rs344, %rs335, 7;
	shr.u16 	%rs345, %rs337, 1;
	and.b16  	%rs346, %rs345, 127;
	or.b16  	%rs347, %rs344, %rs346;
	cvt.u64.u16 	%rd92, %rs343;
	add.s64 	%rd93, %rd8, %rd92;
	ld.local.u8 	%rs348, [%rd93];
	xor.b16  	%rs349, %rs342, %rs348;
	add.s64 	%rd94, %rd10, %rd92;
	ld.local.u8 	%rs350, [%rd94];
	xor.b16  	%rs351, %rs347, %rs350;
	shr.u32 	%r64, %r58, 31;
	cvt.u16.u32 	%rs352, %r64;
	shr.u16 	%rs353, %rs349, 1;
	and.b16  	%rs354, %rs353, 127;
	shl.b16 	%rs355, %rs338, 7;
	or.b16  	%rs356, %rs355, %rs354;
	and.b16  	%rs357, %rs351, 1;
	shl.b16 	%rs358, %rs349, 7;
	shr.u16 	%rs359, %rs351, 1;
	and.b16  	%rs360, %rs359, 127;
	or.b16  	%rs361, %rs358, %rs360;
	cvt.u64.u16 	%rd95, %rs357;
	add.s64 	%rd96, %rd8, %rd95;
	ld.local.u8 	%rs362, [%rd96];
	xor.b16  	%rs363, %rs356, %rs362;
	add.s64 	%rd97, %rd10, %rd95;
	ld.local.u8 	%rs364, [%rd97];
	xor.b16  	%rs365, %rs361, %rs364;
	shr.u16 	%rs366, %rs363, 1;
	and.b16  	%rs367, %rs366, 127;
	shl.b16 	%rs368, %rs352, 7;
	or.b16  	%rs369, %rs368, %rs367;
	and.b16  	%rs370, %rs365, 1;
	shl.b16 	%rs371, %rs363, 7;
	shr.u16 	%rs372, %rs365, 1;
	and.b16  	%rs373, %rs372, 127;
	or.b16  	%rs374, %rs371, %rs373;
	cvt.u64.u16 	%rd98, %rs370;
	add.s64 	%rd99, %rd8, %rd98;
	ld.local.u8 	%rs375, [%rd99];
	xor.b16  	%rs376, %rs369, %rs375;
	and.b16  	%rs377, %rs376, 255;
	add.s64 	%rd100, %rd10, %rd98;
	ld.local.u8 	%rs378, [%rd100];
	xor.b16  	%rs379, %rs374, %rs378;
	st.global.u8 	[%rd28], %rs376;
	st.global.u8 	[%rd28+1], %rs379;
	setp.gt.u16 	%p6, %rs377, 228;
	selp.u32 	%r65, 1, 0, %p6;
	add.s32 	%r66, %r57, %r65;
	add.s32 	%r67, %r66, %r49;
	shr.u32 	%r68, %r67, 8;
	st.global.u8 	[%rd28+2], %r67;
	cvt.u32.u16 	%r69, %rs262;
	and.b32  	%r70, %r69, 255;
	cvt.u32.u16 	%r71, %rs379;
	and.b32  	%r72, %r71, 255;
	add.s32 	%r73, %r72, %r70;
	add.s32 	%r74, %r73, %r68;
	cvt.u16.u32 	%rs380, %r74;
	st.global.u8 	[%rd28+3], %r74;
	xor.b32  	%r75, %r50, %r6;
	cvt.u16.u32 	%rs381, %r75;
	and.b16  	%rs382, %rs381, 63;
	st.global.u8 	[%rd28+4], %rs382;
	and.b32  	%r76, %r55, 1;
	shr.u16 	%rs383, %rs380, 1;
	and.b16  	%rs384, %rs383, 128;
	shr.u16 	%rs385, %rs269, 1;
	and.b16  	%rs386, %rs385, 127;
	or.b16  	%rs387, %rs384, %rs386;
	cvt.u32.u16 	%r77, %rs387;
	add.s32 	%r78, %r57, %r76;
	add.s32 	%r79, %r78, %r77;
	cvt.u16.u32 	%rs388, %r79;
	shr.u16 	%rs389, %rs388, 8;
	st.global.u8 	[%rd28+5], %r79;
	popc.b32 	%r80, %r57;
	cvt.u16.u32 	%rs390, %r80;
	add.s16 	%rs391, %rs273, %rs390;
	add.s16 	%rs392, %rs391, %rs389;
	st.global.u8 	[%rd28+6], %rs392;
	st.global.u8 	[%rd28+7], %rs2;
	and.b64  	%rd101, %rd23, 63;
	add.s64 	%rd102, %rd5, %rd101;
	ld.global.u8 	%rs393, [%rd102];
	and.b64  	%rd103, %rd26, 63;
	add.s64 	%rd104, %rd5, %rd103;
	ld.global.u8 	%rs394, [%rd104];
	or.b16  	%rs395, %rs394, %rs393;
	and.b64  	%rd105, %rd24, 63;
	add.s64 	%rd106, %rd5, %rd105;
	ld.global.u8 	%rs396, [%rd106];
	or.b16  	%rs397, %rs395, %rs396;
	and.b64  	%rd107, %rd25, 63;
	add.s64 	%rd108, %rd5, %rd107;
	ld.global.u8 	%rs398, [%rd108];
	or.b16  	%rs399, %rs397, %rs398;
	cvt.u64.u32 	%rd109, %r7;
	add.s64 	%rd110, %rd4, %rd109;
	st.global.u8 	[%rd110], %rs399;
	ret;

}
	// .globl	_Z9calc_4colPhS_PKhS1_S1_S1_j
.visible .entry _Z9calc_4colPhS_PKhS1_S1_S1_j(
	.param .u64 .ptr .align 1 _Z9calc_4colPhS_PKhS1_S1_S1_j_param_0,
	.param .u64 .ptr .align 1 _Z9calc_4colPhS_PKhS1_S1_S1_j_param_1,
	.param .u64 .ptr .align 1 _Z9calc_4colPhS_PKhS1_S1_S1_j_param_2,
	.param .u64 .ptr .align 1 _Z9calc_4colPhS_PKhS1_S1_S1_j_param_3,
	.param .u64 .ptr .align 1 _Z9calc_4colPhS_PKhS1_S1_S1_j_param_4,
	.param .u64 .ptr .align 1 _Z9calc_4colPhS_PKhS1_S1_S1_j_param_5,
	.param .u32 _Z9calc_4colPhS_PKhS1_S1_S1_j_param_6
)
{
	.local .align 2 .b8 	__local_depot1[4];
	.reg .b64 	%SP;
	.reg .b64 	%SPL;
	.reg .pred 	%p<5>;
	.reg .b16 	%rs<497>;
	.reg .b32 	%r<107>;
	.reg .b64 	%rd<139>;

	mov.u64 	%SPL, __local_depot1;
	ld.param.u64 	%rd1, [_Z9calc_4colPhS_PKhS1_S1_S1_j_param_0];
	ld.param.u64 	%rd2, [_Z9calc_4colPhS_PKhS1_S1_S1_j_param_1];
	ld.param.u64 	%rd3, [_Z9calc_4colPhS_PKhS1_S1_S1_j_param_2];
	ld.param.u64 	%rd4, [_Z9calc_4colPhS_PKhS1_S1_S1_j_param_3];
	ld.param.u32 	%r1, [_Z9calc_4colPhS_PKhS1_S1_S1_j_param_6];
	cvta.to.global.u64 	%rd5, %rd2;
	cvta.to.global.u64 	%rd6, %rd4;
	cvta.to.global.u64 	%rd7, %rd1;
	cvta.to.global.u64 	%rd8, %rd3;
	add.u64 	%rd10, %SPL, 0;
	add.u64 	%rd12, %SPL, 2;
	add.u64 	%rd14, %SPL, 0;
	add.u64 	%rd16, %SPL, 2;
	add.u64 	%rd18, %SPL, 0;
	add.u64 	%rd20, %SPL, 2;
	add.u64 	%rd22, %SPL, 0;
	add.u64 	%rd24, %SPL, 2;
	mov.u32 	%r2, %ctaid.y;
	cvt.u64.u32 	%rd25, %r2;
	mov.u32 	%r3, %nctaid.x;
	mov.u32 	%r4, %ctaid.x;
	cvt.u64.u32 	%rd26, %r4;
	mad.lo.s32 	%r5, %r2, %r3, %r4;
	mov.u32 	%r6, %ntid.x;
	mov.u32 	%r7, %tid.x;
	cvt.u64.u32 	%rd27, %r7;
	mad.lo.s32 	%r8, %r5, %r6, %r7;
	shl.b32 	%r9, %r8, 3;
	shr.u32 	%r10, %r4, 6;
	cvt.u64.u32 	%rd28, %r10;
	shl.b32 	%r11, %r1, 3;
	cvt.u64.u32 	%rd29, %r11;
	add.s64 	%rd30, %rd8, %rd29;
	ld.global.u8 	%rs1, [%rd30];
	cvt.u64.u32 	%rd31, %r9;
	add.s64 	%rd32, %rd7, %rd31;
	st.global.u8 	[%rd32], %rs1;
	ld.global.u8 	%rs2, [%rd30+1];
	st.global.u8 	[%rd32+1], %rs2;
	ld.global.u8 	%rs3, [%rd30+2];
	st.global.u8 	[%rd32+2], %rs3;
	ld.global.u8 	%rs4, [%rd30+3];
	st.global.u8 	[%rd32+3], %rs4;
	ld.global.u8 	%rs5, [%rd30+4];
	st.global.u8 	[%rd32+4], %rs5;
	ld.global.u8 	%rs6, [%rd30+5];
	st.global.u8 	[%rd32+5], %rs6;
	ld.global.u8 	%rs7, [%rd30+6];
	cvt.u16.u32 	%rs8, %r2;
	and.b16  	%rs9, %rs8, 63;
	cvt.u16.u32 	%rs10, %r10;
	and.b16  	%rs11, %rs10, 63;
	cvt.u16.u32 	%rs12, %r4;
	and.b16  	%rs13, %rs12, 63;
	cvt.u16.u32 	%rs14, %r7;
	and.b16  	%rs15, %rs14, 63;
	mov.b16 	%rs16, 132;
	mov.b16 	%rs17, 0;
	st.local.v2.u8 	[%rd22], {%rs17, %rs16};
	mov.b16 	%rs18, 8;
	st.local.v2.u8 	[%rd24], {%rs17, %rs18};
	and.b32  	%r12, %r2, 63;
	brev.b32 	%r13, %r12;
	shr.u16 	%rs19, %rs1, 1;
	and.b16  	%rs20, %rs2, 1;
	shl.b16 	%rs21, %rs1, 7;
	shr.u16 	%rs22, %rs2, 1;
	or.b16  	%rs23, %rs21, %rs22;
	cvt.u64.u16 	%rd33, %rs20;
	add.s64 	%rd34, %rd22, %rd33;
	ld.local.u8 	%rs24, [%rd34];
	xor.b16  	%rs25, %rs24, %rs19;
	and.b16  	%rs26, %rs25, 254;
	add.s64 	%rd35, %rd24, %rd33;
	ld.local.u8 	%rs27, [%rd35];
	xor.b16  	%rs28, %rs27, %rs23;
	shr.u32 	%r14, %r13, 26;
	cvt.u16.u32 	%rs29, %r14;
	shr.u16 	%rs30, %rs26, 1;
	and.b16  	%rs31, %rs28, 1;
	shl.b16 	%rs32, %rs25, 7;
	shr.u16 	%rs33, %rs28, 1;
	and.b16  	%rs34, %rs33, 127;
	or.b16  	%rs35, %rs32, %rs34;
	cvt.u64.u16 	%rd36, %rs31;
	add.s64 	%rd37, %rd22, %rd36;
	ld.local.u8 	%rs36, [%rd37];
	xor.b16  	%rs37, %rs30, %rs36;
	add.s64 	%rd38, %rd24, %rd36;
	ld.local.u8 	%rs38, [%rd38];
	xor.b16  	%rs39, %rs35, %rs38;
	shr.u32 	%r15, %r13, 27;
	cvt.u16.u32 	%rs40, %r15;
	shr.u16 	%rs41, %rs37, 1;
	and.b16  	%rs42, %rs41, 127;
	shl.b16 	%rs43, %rs29, 7;
	or.b16  	%rs44, %rs43, %rs42;
	and.b16  	%rs45, %rs39, 1;
	shl.b16 	%rs46, %rs37, 7;
	shr.u16 	%rs47, %rs39, 1;
	and.b16  	%rs48, %rs47, 127;
	or.b16  	%rs49, %rs46, %rs48;
	cvt.u64.u16 	%rd39, %rs45;
	add.s64 	%rd40, %rd22, %rd39;
	ld.local.u8 	%rs50, [%rd40];
	xor.b16  	%rs51, %rs44, %rs50;
	add.s64 	%rd41, %rd24, %rd39;
	ld.local.u8 	%rs52, [%rd41];
	xor.b16  	%rs53, %rs49, %rs52;
	shr.u32 	%r16, %r13, 28;
	cvt.u16.u32 	%rs54, %r16;
	shr.u16 	%rs55, %rs51, 1;
	and.b16  	%rs56, %rs55, 127;
	shl.b16 	%rs57, %rs40, 7;
	or.b16  	%rs58, %rs57, %rs56;
	and.b16  	%rs59, %rs53, 1;
	shl.b16 	%rs60, %rs51, 7;
	shr.u16 	%rs61, %rs53, 1;
	and.b16  	%rs62, %rs61, 127;
	or.b16  	%rs63, %rs60, %rs62;
	cvt.u64.u16 	%rd42, %rs59;
	add.s64 	%rd43, %rd22, %rd42;
	ld.local.u8 	%rs64, [%rd43];
	xor.b16  	%rs65, %rs58, %rs64;
	add.s64 	%rd44, %rd24, %rd42;
	ld.local.u8 	%rs66, [%rd44];
	xor.b16  	%rs67, %rs63, %rs66;
	shr.u32 	%r17, %r13, 29;
	cvt.u16.u32 	%rs68, %r17;
	shr.u16 	%rs69, %rs65, 1;
	and.b16  	%rs70, %rs69, 127;
	shl.b16 	%rs71, %rs54, 7;
	or.b16  	%rs72, %rs71, %rs70;
	and.b16  	%rs73, %rs67, 1;
	shl.b16 	%rs74, %rs65, 7;
	shr.u16 	%rs75, %rs67, 1;
	and.b16  	%rs76, %rs75, 127;
	or.b16  	%rs77, %rs74, %rs76;
	cvt.u64.u16 	%rd45, %rs73;
	add.s64 	%rd46, %rd22, %rd45;
	ld.local.u8 	%rs78, [%rd46];
	xor.b16  	%rs79, %rs72, %rs78;
	add.s64 	%rd47, %rd24, %rd45;
	ld.local.u8 	%rs80, [%rd47];
	xor.b16  	%rs81, %rs77, %rs80;
	shr.u32 	%r18, %r13, 30;
	cvt.u16.u32 	%rs82, %r18;
	shr.u16 	%rs83, %rs79, 1;
	and.b16  	%rs84, %rs83, 127;
	shl.b16 	%rs85, %rs68, 7;
	or.b16  	%rs86, %rs85, %rs84;
	and.b16  	%rs87, %rs81, 1;
	shl.b16 	%rs88, %rs79, 7;
	shr.u16 	%rs89, %rs81, 1;
	and.b16  	%rs90, %rs89, 127;
	or.b16  	%rs91, %rs88, %rs90;
	cvt.u64.u16 	%rd48, %rs87;
	add.s64 	%rd49, %rd22, %rd48;
	ld.local.u8 	%rs92, [%rd49];
	xor.b16  	%rs93, %rs86, %rs92;
	add.s64 	%rd50, %rd24, %rd48;
	ld.local.u8 	%rs94, [%rd50];
	xor.b16  	%rs95, %rs91, %rs94;
	shr.u32 	%r19, %r13, 31;
	cvt.u16.u32 	%rs96, %r19;
	shr.u16 	%rs97, %rs93, 1;
	and.b16  	%rs98, %rs97, 127;
	shl.b16 	%rs99, %rs82, 7;
	or.b16  	%rs100, %rs99, %rs98;
	and.b16  	%rs101, %rs95, 1;
	shl.b16 	%rs102, %rs93, 7;
	shr.u16 	%rs103, %rs95, 1;
	and.b16  	%rs104, %rs103, 127;
	or.b16  	%rs105, %rs102, %rs104;
	cvt.u64.u16 	%rd51, %rs101;
	add.s64 	%rd52, %rd22, %rd51;
	ld.local.u8 	%rs106, [%rd52];
	xor.b16  	%rs107, %rs100, %rs106;
	add.s64 	%rd53, %rd24, %rd51;
	ld.local.u8 	%rs108, [%rd53];
	xor.b16  	%rs109, %rs105, %rs108;
	shr.u16 	%rs110, %rs107, 1;
	and.b16  	%rs111, %rs110, 127;
	shl.b16 	%rs112, %rs96, 7;
	or.b16  	%rs113, %rs112, %rs111;
	and.b16  	%rs114, %rs109, 1;
	shl.b16 	%rs115, %rs107, 7;
	shr.u16 	%rs116, %rs109, 1;
	and.b16  	%rs117, %rs116, 127;
	or.b16  	%rs118, %rs115, %rs117;
	cvt.u64.u16 	%rd54, %rs114;
	add.s64 	%rd55, %rd22, %rd54;
	ld.local.u8 	%rs119, [%rd55];
	xor.b16  	%rs120, %rs113, %rs119;
	and.b16  	%rs121, %rs120, 255;
	add.s64 	%rd56, %rd24, %rd54;
	ld.local.u8 	%rs122, [%rd56];
	xor.b16  	%rs123, %rs118, %rs122;
	setp.gt.u16 	%p1, %rs121, 228;
	cvt.u32.u16 	%r20, %rs3;
	and.b32  	%r21, %r20, 255;
	selp.u32 	%r22, 1, 0, %p1;
	add.s32 	%r23, %r12, %r22;
	add.s32 	%r24, %r23, %r21;
	shr.u32 	%r25, %r24, 8;
	cvt.u32.u16 	%r26, %rs4;
	and.b32  	%r27, %r26, 255;
	cvt.u32.u16 	%r28, %rs123;
	and.b32  	%r29, %r28, 255;
	add.s32 	%r30, %r29, %r27;
	add.s32 	%r31, %r30, %r25;
	cvt.u16.u32 	%rs124, %r31;
	xor.b16  	%rs125, %rs5, %rs9;
	and.b16  	%rs126, %rs6, 1;
	shr.u16 	%rs127, %rs124, 1;
	and.b16  	%rs128, %rs127, 128;
	shr.u16 	%rs129, %rs6, 1;
	or.b16  	%rs130, %rs128, %rs129;
	cvt.u32.u16 	%r32, %rs130;
	cvt.u32.u16 	%r33, %rs126;
	add.s32 	%r34, %r12, %r33;
	add.s32 	%r35, %r34, %r32;
	shr.u32 	%r36, %r35, 8;
	cvt.u16.u32 	%rs131, %r36;
	cvt.u16.u32 	%rs132, %r35;
	popc.b32 	%r37, %r12;
	cvt.u16.u32 	%rs133, %r37;
	add.s16 	%rs134, %rs7, %rs133;
	add.s16 	%rs135, %rs134, %rs131;
	st.local.v2.u8 	[%rd18], {%rs17, %rs16};
	st.local.v2.u8 	[%rd20], {%rs17, %rs18};
	and.b32  	%r38, %r10, 63;
	brev.b32 	%r39, %r38;
	shr.u16 	%rs136, %rs121, 1;
	and.b16  	%rs137, %rs123, 1;
	shl.b16 	%rs138, %rs120, 7;
	shr.u16 	%rs139, %rs123, 1;
	and.b16  	%rs140, %rs139, 127;
	or.b16  	%rs141, %rs138, %rs140;
	cvt.u64.u16 	%rd57, %rs137;
	add.s64 	%rd58, %rd18, %rd57;
	ld.local.u8 	%rs142, [%rd58];
	xor.b16  	%rs143, %rs142, %rs136;
	and.b16  	%rs144, %rs143, 254;
	add.s64 	%rd59, %rd20, %rd57;
	ld.local.u8 	%rs145, [%rd59];
	xor.b16  	%rs146, %rs145, %rs141;
	shr.u32 	%r40, %r39, 26;
	cvt.u16.u32 	%rs147, %r40;
	shr.u16 	%rs148, %rs144, 1;
	and.b16  	%rs149, %rs146, 1;
	shl.b16 	%rs150, %rs143, 7;
	shr.u16 	%rs151, %rs146, 1;
	and.b16  	%rs152, %rs151, 127;
	or.b16  	%rs153, %rs150, %rs152;
	cvt.u64.u16 	%rd60, %rs149;
	add.s64 	%rd61, %rd18, %rd60;
	ld.local.u8 	%rs154, [%rd61];
	xor.b16  	%rs155, %rs148, %rs154;
	add.s64 	%rd62, %rd20, %rd60;
	ld.local.u8 	%rs156, [%rd62];
	xor.b16  	%rs157, %rs153, %rs156;
	shr.u32 	%r41, %r39, 27;
	cvt.u16.u32 	%rs158, %r41;
	shr.u16 	%rs159, %rs155, 1;
	and.b16  	%rs160, %rs159, 127;
	shl.b16 	%rs161, %rs147, 7;
	or.b16  	%rs162, %rs161, %rs160;
	and.b16  	%rs163, %rs157, 1;
	shl.b16 	%rs164, %rs155, 7;
	shr.u16 	%rs165, %rs157, 1;
	and.b16  	%rs166, %rs165, 127;
	or.b16  	%rs167, %rs164, %rs166;
	cvt.u64.u16 	%rd63, %rs163;
	add.s64 	%rd64, %rd18, %rd63;
	ld.local.u8 	%rs168, [%rd64];
	xor.b16  	%rs169, %rs162, %rs168;
	add.s64 	%rd65, %rd20, %rd63;
	ld.local.u8 	%rs170, [%rd65];
	xor.b16  	%rs171, %rs167, %rs170;
	shr.u32 	%r42, %r39, 28;
	cvt.u16.u32 	%rs172, %r42;
	shr.u16 	%rs173, %rs169, 1;
	and.b16  	%rs174, %rs173, 127;
	shl.b16 	%rs175, %rs158, 7;
	or.b16  	%rs176, %rs175, %rs174;
	and.b16  	%rs177, %rs171, 1;
	shl.b16 	%rs178, %rs169, 7;
	shr.u16 	%rs179, %rs171, 1;
	and.b16  	%rs180, %rs179, 127;
	or.b16  	%rs181, %rs178, %rs180;
	cvt.u64.u16 	%rd66, %rs177;
	add.s64 	%rd67, %rd18, %rd66;
	ld.local.u8 	%rs182, [%rd67];
	xor.b16  	%rs183, %rs176, %rs182;
	add.s64 	%rd68, %rd20, %rd66;
	ld.local.u8 	%rs184, [%rd68];
	xor.b16  	%rs185, %rs181, %rs184;
	shr.u32 	%r43, %r39, 29;
	cvt.u16.u32 	%rs186, %r43;
	shr.u16 	%rs187, %rs183, 1;
	and.b16  	%rs188, %rs187, 127;
	shl.b16 	%rs189, %rs172, 7;
	or.b16  	%rs190, %rs189, %rs188;
	and.b16  	%rs191, %rs185, 1;
	shl.b16 	%rs192, %rs183, 7;
	shr.u16 	%rs193, %rs185, 1;
	and.b16  	%rs194, %rs193, 127;
	or.b16  	%rs195, %rs192, %rs194;
	cvt.u64.u16 	%rd69, %rs191;
	add.s64 	%rd70, %rd18, %rd69;
	ld.local.u8 	%rs196, [%rd70];
	xor.b16  	%rs197, %rs190, %rs196;
	add.s64 	%rd71, %rd20, %rd69;
	ld.local.u8 	%rs198, [%rd71];
	xor.b16  	%rs199, %rs195, %rs198;
	shr.u32 	%r44, %r39, 30;
	cvt.u16.u32 	%rs200, %r44;
	shr.u16 	%rs201, %rs197, 1;
	and.b16  	%rs202, %rs201, 127;
	shl.b16 	%rs203, %rs186, 7;
	or.b16  	%rs204, %rs203, %rs202;
	and.b16  	%rs205, %rs199, 1;
	shl.b16 	%rs206, %rs197, 7;
	shr.u16 	%rs207, %rs199, 1;
	and.b16  	%rs208, %rs207, 127;
	or.b16  	%rs209, %rs206, %rs208;
	cvt.u64.u16 	%rd72, %rs205;
	add.s64 	%rd73, %rd18, %rd72;
	ld.local.u8 	%rs210, [%rd73];
	xor.b16  	%rs211, %rs204, %rs210;
	add.s64 	%rd74, %rd20, %rd72;
	ld.local.u8 	%rs212, [%rd74];
	xor.b16  	%rs213, %rs209, %rs212;
	shr.u32 	%r45, %r39, 31;
	cvt.u16.u32 	%rs214, %r45;
	shr.u16 	%rs215, %rs211, 1;
	and.b16  	%rs216, %rs215, 127;
	shl.b16 	%rs217, %rs200, 7;
	or.b16  	%rs218, %rs217, %rs216;
	and.b16  	%rs219, %rs213, 1;
	shl.b16 	%rs220, %rs211, 7;
	shr.u16 	%rs221, %rs213, 1;
	and.b16  	%rs222, %rs221, 127;
	or.b16  	%rs223, %rs220, %rs222;
	cvt.u64.u16 	%rd75, %rs219;
	add.s64 	%rd76, %rd18, %rd75;
	ld.local.u8 	%rs224, [%rd76];
	xor.b16  	%rs225, %rs218, %rs224;
	add.s64 	%rd77, %rd20, %rd75;
	ld.local.u8 	%rs226, [%rd77];
	xor.b16  	%rs227, %rs223, %rs226;
	shr.u16 	%rs228, %rs225, 1;
	and.b16  	%rs229, %rs228, 127;
	shl.b16 	%rs230, %rs214, 7;
	or.b16  	%rs231, %rs230, %rs229;
	and.b16  	%rs232, %rs227, 1;
	shl.b16 	%rs233, %rs225, 7;
	shr.u16 	%rs234, %rs227, 1;
	and.b16  	%rs235, %rs234, 127;
	or.b16  	%rs236, %rs233, %rs235;
	cvt.u64.u16 	%rd78, %rs232;
	add.s64 	%rd79, %rd18, %rd78;
	ld.local.u8 	%rs237, [%rd79];
	xor.b16  	%rs238, %rs231, %rs237;
	and.b16  	%rs239, %rs238, 255;
	add.s64 	%rd80, %rd20, %rd78;
	ld.local.u8 	%rs240, [%rd80];
	xor.b16  	%rs241, %rs236, %rs240;
	setp.gt.u16 	%p2, %rs239, 228;
	and.b32  	%r46, %r24, 255;
	selp.u32 	%r47, 1, 0, %p2;
	add.s32 	%r48, %r38, %r47;
	add.s32 	%r49, %r48, %r46;
	shr.u32 	%r50, %r49, 8;
	and.b32  	%r51, %r31, 255;
	cvt.u32.u16 	%r52, %rs241;
	and.b32  	%r53, %r52, 255;
	add.s32 	%r54, %r51, %r53;
	add.s32 	%r55, %r54, %r50;
	cvt.u16.u32 	%rs242, %r55;
	xor.b16  	%rs243, %rs125, %rs11;
	and.b32  	%r56, %r35, 1;
	shr.u16 	%rs244, %rs242, 1;
	and.b16  	%rs245, %rs244, 128;
	shr.u16 	%rs246, %rs132, 1;
	and.b16  	%rs247, %rs246, 127;
	or.b16  	%rs248, %rs245, %rs247;
	cvt.u32.u16 	%r57, %rs248;
	add.s32 	%r58, %r38, %r56;
	add.s32 	%r59, %r58, %r57;
	cvt.u16.u32 	%rs249, %r59;
	shr.u16 	%rs250, %rs249, 8;
	popc.b32 	%r60, %r38;
	cvt.u16.u32 	%rs251, %r60;
	add.s16 	%rs252, %rs135, %rs251;
	add.s16 	%rs253, %rs252, %rs250;
	st.local.v2.u8 	[%rd14], {%rs17, %rs16};
	st.local.v2.u8 	[%rd16], {%rs17, %rs18};
	and.b32  	%r61, %r4, 63;
	brev.b32 	%r62, %r61;
	shr.u16 	%rs254, %rs239, 1;
	and.b16  	%rs255, %rs241, 1;
	shl.b16 	%rs256, %rs238, 7;
	shr.u16 	%rs257, %rs241, 1;
	and.b16  	%rs258, %rs257, 127;
	or.b16  	%rs259, %rs256, %rs258;
	cvt.u64.u16 	%rd81, %rs255;
	add.s64 	%rd82, %rd14, %rd81;
	ld.local.u8 	%rs260, [%rd82];
	xor.b16  	%rs261, %rs260, %rs254;
	and.b16  	%rs262, %rs261, 254;
	add.s64 	%rd83, %rd16, %rd81;
	ld.local.u8 	%rs263, [%rd83];
	xor.b16  	%rs264, %rs263, %rs259;
	shr.u32 	%r63, %r62, 26;
	cvt.u16.u32 	%rs265, %r63;
	shr.u16 	%rs266, %rs262, 1;
	and.b16  	%rs267, %rs264, 1;
	shl.b16 	%rs268, %rs261, 7;
	shr.u16 	%rs269, %rs264, 1;
	and.b16  	%rs270, %rs269, 127;
	or.b16  	%rs271, %rs268, %rs270;
	cvt.u64.u16 	%rd84, %rs267;
	add.s64 	%rd85, %rd14, %rd84;
	ld.local.u8 	%rs272, [%rd85];
	xor.b16  	%rs273, %rs266, %rs272;
	add.s64 	%rd86, %rd16, %rd84;
	ld.local.u8 	%rs274, [%rd86];
	xor.b16  	%rs275, %rs271, %rs274;
	shr.u32 	%r64, %r62, 27;
	cvt.u16.u32 	%rs276, %r64;
	shr.u16 	%rs277, %rs273, 1;
	and.b16  	%rs278, %rs277, 127;
	shl.b16 	%rs279, %rs265, 7;
	or.b16  	%rs280, %rs279, %rs278;
	and.b16  	%rs281, %rs275, 1;
	shl.b16 	%rs282, %rs273, 7;
	shr.u16 	%rs283, %rs275, 1;
	and.b16  	%rs284, %rs283, 127;
	or.b16  	%rs285, %rs282, %rs284;
	cvt.u64.u16 	%rd87, %rs281;
	add.s64 	%rd88, %rd14, %rd87;
	ld.local.u8 	%rs286, [%rd88];
	xor.b16  	%rs287, %rs280, %rs286;
	add.s64 	%rd89, %rd16, %rd87;
	ld.local.u8 	%rs288, [%rd89];
	xor.b16  	%rs289, %rs285, %rs288;
	shr.u32 	%r65, %r62, 28;
	cvt.u16.u32 	%rs290, %r65;
	shr.u16 	%rs291, %rs287, 1;
	and.b16  	%rs292, %rs291, 127;
	shl.b16 	%rs293, %rs276, 7;
	or.b16  	%rs294, %rs293, %rs292;
	and.b16  	%rs295, %rs289, 1;
	shl.b16 	%rs296, %rs287, 7;
	shr.u16 	%rs297, %rs289, 1;
	and.b16  	%rs298, %rs297, 127;
	or.b16  	%rs299, %rs296, %rs298;
	cvt.u64.u16 	%rd90, %rs295;
	add.s64 	%rd91, %rd14, %rd90;
	ld.local.u8 	%rs300, [%rd91];
	xor.b16  	%rs301, %rs294, %rs300;
	add.s64 	%rd92, %rd16, %rd90;
	ld.local.u8 	%rs302, [%rd92];
	xor.b16  	%rs303, %rs299, %rs302;
	shr.u32 	%r66, %r62, 29;
	cvt.u16.u32 	%rs304, %r66;
	shr.u16 	%rs305, %rs301, 1;
	and.b16  	%rs306, %rs305, 127;
	shl.b16 	%rs307, %rs290, 7;
	or.b16  	%rs308, %rs307, %rs306;
	and.b16  	%rs309, %rs303, 1;
	shl.b16 	%rs310, %rs301, 7;
	shr.u16 	%rs311, %rs303, 1;
	and.b16  	%rs312, %rs311, 127;
	or.b16  	%rs313, %rs310, %rs312;
	cvt.u64.u16 	%rd93, %rs309;
	add.s64 	%rd94, %rd14, %rd93;
	ld.local.u8 	%rs314, [%rd94];
	xor.b16  	%rs315, %rs308, %rs314;
	add.s64 	%rd95, %rd16, %rd93;
	ld.local.u8 	%rs316, [%rd95];
	xor.b16  	%rs317, %rs313, %rs316;
	shr.u32 	%r67, %r62, 30;
	cvt.u16.u32 	%rs318, %r67;
	shr.u16 	%rs319, %rs315, 1;
	and.b16  	%rs320, %rs319, 127;
	shl.b16 	%rs321, %rs304, 7;
	or.b16  	%rs322, %rs321, %rs320;
	and.b16  	%rs323, %rs317, 1;
	shl.b16 	%rs324, %rs315, 7;
	shr.u16 	%rs325, %rs317, 1;
	and.b16  	%rs326, %rs325, 127;
	or.b16  	%rs327, %rs324, %rs326;
	cvt.u64.u16 	%rd96, %rs323;
	add.s64 	%rd97, %rd14, %rd96;
	ld.local.u8 	%rs328, [%rd97];
	xor.b16  	%rs329, %rs322, %rs328;
	add.s64 	%rd98, %rd16, %rd96;
	ld.local.u8 	%rs330, [%rd98];
	xor.b16  	%rs331, %rs327, %rs330;
	shr.u32 	%r68, %r62, 31;
	cvt.u16.u32 	%rs332, %r68;
	shr.u16 	%rs333, %rs329, 1;
	and.b16  	%rs334, %rs333, 127;
	shl.b16 	%rs335, %rs318, 7;
	or.b16  	%rs336, %rs335, %rs334;
	and.b16  	%rs337, %rs331, 1;
	shl.b16 	%rs338, %rs329, 7;
	shr.u16 	%rs339, %rs331, 1;
	and.b16  	%rs340, %rs339, 127;
	or.b16  	%rs341, %rs338, %rs340;
	cvt.u64.u16 	%rd99, %rs337;
	add.s64 	%rd100, %rd14, %rd99;
	ld.local.u8 	%rs342, [%rd100];
	xor.b16  	%rs343, %rs336, %rs342;
	add.s64 	%rd101, %rd16, %rd99;
	ld.local.u8 	%rs344, [%rd101];
	xor.b16  	%rs345, %rs341, %rs344;
	shr.u16 	%rs346, %rs343, 1;
	and.b16  	%rs347, %rs346, 127;
	shl.b16 	%rs348, %rs332, 7;
	or.b16  	%rs349, %rs348, %rs347;
	and.b16  	%rs350, %rs345, 1;
	shl.b16 	%rs351, %rs343, 7;
	shr.u16 	%rs352, %rs345, 1;
	and.b16  	%rs353, %rs352, 127;
	or.b16  	%rs354, %rs351, %rs353;
	cvt.u64.u16 	%rd102, %rs350;
	add.s64 	%rd103, %rd14, %rd102;
	ld.local.u8 	%rs355, [%rd103];
	xor.b16  	%rs356, %rs349, %rs355;
	and.b16  	%rs357, %rs356, 255;
	add.s64 	%rd104, %rd16, %rd102;
	ld.local.u8 	%rs358, [%rd104];
	xor.b16  	%rs359, %rs354, %rs358;
	setp.gt.u16 	%p3, %rs357, 228;
	and.b32  	%r69, %r49, 255;
	selp.u32 	%r70, 1, 0, %p3;
	add.s32 	%r71, %r61, %r70;
	add.s32 	%r72, %r71, %r69;
	shr.u32 	%r73, %r72, 8;
	and.b32  	%r74, %r55, 255;
	cvt.u32.u16 	%r75, %rs359;
	and.b32  	%r76, %r75, 255;
	add.s32 	%r77, %r74, %r76;
	add.s32 	%r78, %r77, %r73;
	cvt.u16.u32 	%rs360, %r78;
	xor.b16  	%rs361, %rs243, %rs13;
	and.b32  	%r79, %r59, 1;
	shr.u16 	%rs362, %rs360, 1;
	and.b16  	%rs363, %rs362, 128;
	shr.u16 	%rs364, %rs249, 1;
	and.b16  	%rs365, %rs364, 127;
	or.b16  	%rs366, %rs363, %rs365;
	cvt.u32.u16 	%r80, %rs366;
	add.s32 	%r81, %r61, %r79;
	add.s32 	%r82, %r81, %r80;
	cvt.u16.u32 	%rs367, %r82;
	shr.u16 	%rs368, %rs367, 8;
	popc.b32 	%r83, %r61;
	cvt.u16.u32 	%rs369, %r83;
	add.s16 	%rs370, %rs253, %rs369;
	add.s16 	%rs371, %rs370, %rs368;
	st.local.v2.u8 	[%rd10], {%rs17, %rs16};
	st.local.v2.u8 	[%rd12], {%rs17, %rs18};
	and.b32  	%r84, %r7, 63;
	brev.b32 	%r85, %r84;
	shr.u16 	%rs372, %rs357, 1;
	and.b16  	%rs373, %rs359, 1;
	shl.b16 	%rs374, %rs356, 7;
	shr.u16 	%rs375, %rs359, 1;
	and.b16  	%rs376, %rs375, 127;
	or.b16  	%rs377, %rs374, %rs376;
	cvt.u64.u16 	%rd105, %rs373;
	add.s64 	%rd106, %rd10, %rd105;
	ld.local.u8 	%rs378, [%rd106];
	xor.b16  	%rs379, %rs378, %rs372;
	and.b16  	%rs380, %rs379, 254;
	add.s64 	%rd107, %rd12, %rd105;
	ld.local.u8 	%rs381, [%rd107];
	xor.b16  	%rs382, %rs381, %rs377;
	shr.u32 	%r86, %r85, 26;
	cvt.u16.u32 	%rs383, %r86;
	shr.u16 	%rs384, %rs380, 1;
	and.b16  	%rs385, %rs382, 1;
	shl.b16 	%rs386, %rs379, 7;
	shr.u16 	%rs387, %rs382, 1;
	and.b16  	%rs388, %rs387, 127;
	or.b16  	%rs389, %rs386, %rs388;
	cvt.u64.u16 	%rd108, %rs385;
	add.s64 	%rd109, %rd10, %rd108;
	ld.local.u8 	%rs390, [%rd109];
	xor.b16  	%rs391, %rs384, %rs390;
	add.s64 	%rd110, %rd12, %rd108;
	ld.local.u8 	%rs392, [%rd110];
	xor.b16  	%rs393, %rs389, %rs392;
	shr.u32 	%r87, %r85, 27;
	cvt.u16.u32 	%rs394, %r87;
	shr.u16 	%rs395, %rs391, 1;
	and.b16  	%rs396, %rs395, 127;
	shl.b16 	%rs397, %rs383, 7;
	or.b16  	%rs398, %rs397, %rs396;
	and.b16  	%rs399, %rs393, 1;
	shl.b16 	%rs400, %rs391, 7;
	shr.u16 	%rs401, %rs393, 1;
	and.b16  	%rs402, %rs401, 127;
	or.b16  	%rs403, %rs400, %rs402;
	cvt.u64.u16 	%rd111, %rs399;
	add.s64 	%rd112, %rd10, %rd111;
	ld.local.u8 	%rs404, [%rd112];
	xor.b16  	%rs405, %rs398, %rs404;
	add.s64 	%rd113, %rd12, %rd111;
	ld.local.u8 	%rs406, [%rd113];
	xor.b16  	%rs407, %rs403, %rs406;
	shr.u32 	%r88, %r85, 28;
	cvt.u16.u32 	%rs408, %r88;
	shr.u16 	%rs409, %rs405, 1;
	and.b16  	%rs410, %rs409, 127;
	shl.b16 	%rs411, %rs394, 7;
	or.b16  	%rs412, %rs411, %rs410;
	and.b16  	%rs413, %rs407, 1;
	shl.b16 	%rs414, %rs405, 7;
	shr.u16 	%rs415, %rs407, 1;
	and.b16  	%rs416, %rs415, 127;
	or.b16  	%rs417, %rs414, %rs416;
	cvt.u64.u16 	%rd114, %rs413;
	add.s64 	%rd115, %rd10, %rd114;
	ld.local.u8 	%rs418, [%rd115];
	xor.b16  	%rs419, %rs412, %rs418;
	add.s64 	%rd116, %rd12, %rd114;
	ld.local.u8 	%rs420, [%rd116];
	xor.b16  	%rs421, %rs417, %rs420;
	shr.u32 	%r89, %r85, 29;
	cvt.u16.u32 	%rs422, %r89;
	shr.u16 	%rs423, %rs419, 1;
	and.b16  	%rs424, %rs423, 127;
	shl.b16 	%rs425, %rs408, 7;
	or.b16  	%rs426, %rs425, %rs424;
	and.b16  	%rs427, %rs421, 1;
	shl.b16 	%rs428, %rs419, 7;
	shr.u16 	%rs429, %rs421, 1;
	and.b16  	%rs430, %rs429, 127;
	or.b16  	%rs431, %rs428, %rs430;
	cvt.u64.u16 	%rd117, %rs427;
	add.s64 	%rd118, %rd10, %rd117;
	ld.local.u8 	%rs432, [%rd118];
	xor.b16  	%rs433, %rs426, %rs432;
	add.s64 	%rd119, %rd12, %rd117;
	ld.local.u8 	%rs434, [%rd119];
	xor.b16  	%rs435, %rs431, %rs434;
	shr.u32 	%r90, %r85, 30;
	cvt.u16.u32 	%rs436, %r90;
	shr.u16 	%rs437, %rs433, 1;
	and.b16  	%rs438, %rs437, 127;
	shl.b16 	%rs439, %rs422, 7;
	or.b16  	%rs440, %rs439, %rs438;
	and.b16  	%rs441, %rs435, 1;
	shl.b16 	%rs442, %rs433, 7;
	shr.u16 	%rs443, %rs435, 1;
	and.b16  	%rs444, %rs443, 127;
	or.b16  	%rs445, %rs442, %rs444;
	cvt.u64.u16 	%rd120, %rs441;
	add.s64 	%rd121, %rd10, %rd120;
	ld.local.u8 	%rs446, [%rd121];
	xor.b16  	%rs447, %rs440, %rs446;
	add.s64 	%rd122, %rd12, %rd120;
	ld.local.u8 	%rs448, [%rd122];
	xor.b16  	%rs449, %rs445, %rs448;
	shr.u32 	%r91, %r85, 31;
	cvt.u16.u32 	%rs450, %r91;
	shr.u16 	%rs451, %rs447, 1;
	and.b16  	%rs452, %rs451, 127;
	shl.b16 	%rs453, %rs436, 7;
	or.b16  	%rs454, %rs453, %rs452;
	and.b16  	%rs455, %rs449, 1;
	shl.b16 	%rs456, %rs447, 7;
	shr.u16 	%rs457, %rs449, 1;
	and.b16  	%rs458, %rs457, 127;
	or.b16  	%rs459, %rs456, %rs458;
	cvt.u64.u16 	%rd123, %rs455;
	add.s64 	%rd124, %rd10, %rd123;
	ld.local.u8 	%rs460, [%rd124];
	xor.b16  	%rs461, %rs454, %rs460;
	add.s64 	%rd125, %rd12, %rd123;
	ld.local.u8 	%rs462, [%rd125];
	xor.b16  	%rs463, %rs459, %rs462;
	shr.u16 	%rs464, %rs461, 1;
	and.b16  	%rs465, %rs464, 127;
	shl.b16 	%rs466, %rs450, 7;
	or.b16  	%rs467, %rs466, %rs465;
	and.b16  	%rs468, %rs463, 1;
	shl.b16 	%rs469, %rs461, 7;
	shr.u16 	%rs470, %rs463, 1;
	and.b16  	%rs471, %rs470, 127;
	or.b16  	%rs472, %rs469, %rs471;
	cvt.u64.u16 	%rd126, %rs468;
	add.s64 	%rd127, %rd10, %rd126;
	ld.local.u8 	%rs473, [%rd127];
	xor.b16  	%rs474, %rs467, %rs473;
	and.b16  	%rs475, %rs474, 255;
	add.s64 	%rd128, %rd12, %rd126;
	ld.local.u8 	%rs476, [%rd128];
	xor.b16  	%rs477, %rs472, %rs476;
	st.global.u8 	[%rd32], %rs474;
	st.global.u8 	[%rd32+1], %rs477;
	setp.gt.u16 	%p4, %rs475, 228;
	and.b32  	%r92, %r72, 255;
	selp.u32 	%r93, 1, 0, %p4;
	add.s32 	%r94, %r84, %r93;
	add.s32 	%r95, %r94, %r92;
	shr.u32 	%r96, %r95, 8;
	st.global.u8 	[%rd32+2], %r95;
	and.b32  	%r97, %r78, 255;
	cvt.u32.u16 	%r98, %rs477;
	and.b32  	%r99, %r98, 255;
	add.s32 	%r100, %r97, %r99;
	add.s32 	%r101, %r100, %r96;
	cvt.u16.u32 	%rs478, %r101;
	st.global.u8 	[%rd32+3], %r101;
	xor.b16  	%rs479, %rs361, %rs15;
	st.global.u8 	[%rd32+4], %rs479;
	and.b32  	%r102, %r82, 1;
	shr.u16 	%rs480, %rs478, 1;
	and.b16  	%rs481, %rs480, 128;
	shr.u16 	%rs482, %rs367, 1;
	and.b16  	%rs483, %rs482, 127;
	or.b16  	%rs484, %rs481, %rs483;
	cvt.u32.u16 	%r103, %rs484;
	add.s32 	%r104, %r84, %r102;
	add.s32 	%r105, %r104, %r103;
	cvt.u16.u32 	%rs485, %r105;
	shr.u16 	%rs486, %rs485, 8;
	st.global.u8 	[%rd32+5], %r105;
	popc.b32 	%r106, %r84;
	cvt.u16.u32 	%rs487, %r106;
	add.s16 	%rs488, %rs371, %rs487;
	add.s16 	%rs489, %rs488, %rs486;
	st.global.u8 	[%rd32+6], %rs489;
	st.global.u8 	[%rd32+7], %rs17;
	and.b64  	%rd129, %rd25, 63;
	add.s64 	%rd130, %rd6, %rd129;
	ld.global.u8 	%rs490, [%rd130];
	and.b64  	%rd131, %rd28, 63;
	add.s64 	%rd132, %rd6, %rd131;
	ld.global.u8 	%rs491, [%rd132];
	or.b16  	%rs492, %rs491, %rs490;
	and.b64  	%rd133, %rd26, 63;
	add.s64 	%rd134, %rd6, %rd133;
	ld.global.u8 	%rs493, [%rd134];
	or.b16  	%rs494, %rs492, %rs493;
	and.b64  	%rd135, %rd27, 63;
	add.s64 	%rd136, %rd6, %rd135;
	ld.global.u8 	%rs495, [%rd136];
	or.b16  	%rs496, %rs494, %rs495;
	cvt.u64.u32 	%rd137, %r8;
	add.s64 	%rd138, %rd5, %rd137;
	st.global.u8 	[%rd138], %rs496;
	ret;

}
	// .globl	_Z17calclast_validatePhS_PKhS1_S1_S1_j
.visible .entry _Z17calclast_validatePhS_PKhS1_S1_S1_j(
	.param .u64 .ptr .align 1 _Z17calclast_validatePhS_PKhS1_S1_S1_j_param_0,
	.param .u64 .ptr .align 1 _Z17calclast_validatePhS_PKhS1_S1_S1_j_param_1,
	.param .u64 .ptr .align 1 _Z17calclast_validatePhS_PKhS1_S1_S1_j_param_2,
	.param .u64 .ptr .align 1 _Z17calclast_validatePhS_PKhS1_S1_S1_j_param_3,
	.param .u64 .ptr .align 1 _Z17calclast_validatePhS_PKhS1_S1_S1_j_param_4,
	.param .u64 .ptr .align 1 _Z17calclast_validatePhS_PKhS1_S1_S1_j_param_5,
	.param .u32 _Z17calclast_validatePhS_PKhS1_S1_S1_j_param_6
)
{
	.local .align 2 .b8 	__local_depot2[8];
	.reg .b64 	%SP;
	.reg .b64 	%SPL;
	.reg .pred 	%p<18>;
	.reg .b16 	%rs<264>;
	.reg .b32 	%r<62>;
	.reg .b64 	%rd<91>;

	mov.u64 	%SPL, __local_depot2;
	ld.param.u64 	%rd10, [_Z17calclast_validatePhS_PKhS1_S1_S1_j_param_0];
	ld.param.u64 	%rd11, [_Z17calclast_validatePhS_PKhS1_S1_S1_j_param_2];
	ld.param.u32 	%r3, [_Z17calclast_validatePhS_PKhS1_S1_S1_j_param_6];
	cvta.to.global.u64 	%rd1, %rd10;
	cvta.to.global.u64 	%rd12, %rd11;
	add.u64 	%rd14, %SPL, 0;
	add.u64 	%rd16, %SPL, 2;
	add.u64 	%rd18, %SPL, 4;
	add.u64 	%rd20, %SPL, 6;
	shl.b32 	%r4, %r3, 3;
	mov.u32 	%r5, %ctaid.x;
	mov.u32 	%r6, %ntid.x;
	mov.u32 	%r1, %tid.x;
	shl.b32 	%r7, %r1, 3;
	mad.lo.s32 	%r2, %r5, %r6, %r7;
	cvt.u64.u32 	%rd21, %r4;
	add.s64 	%rd22, %rd12, %rd21;
	ld.global.u8 	%rs3, [%rd22];
	cvt.u64.u32 	%rd23, %r2;
	add.s64 	%rd24, %rd1, %rd23;
	st.global.u8 	[%rd24], %rs3;
	ld.global.u8 	%rs4, [%rd22+1];
	add.s32 	%r8, %r2, 1;
	cvt.u64.u32 	%rd25, %r8;
	add.s64 	%rd2, %rd1, %rd25;
	st.global.u8 	[%rd2], %rs4;
	ld.global.u8 	%rs5, [%rd22+2];
	add.s32 	%r9, %r2, 2;
	cvt.u64.u32 	%rd26, %r9;
	add.s64 	%rd3, %rd1, %rd26;
	st.global.u8 	[%rd3], %rs5;
	ld.global.u8 	%rs6, [%rd22+3];
	add.s32 	%r10, %r2, 3;
	cvt.u64.u32 	%rd27, %r10;
	add.s64 	%rd4, %rd1, %rd27;
	st.global.u8 	[%rd4], %rs6;
	ld.global.u8 	%rs7, [%rd22+4];
	add.s32 	%r11, %r2, 4;
	cvt.u64.u32 	%rd28, %r11;
	add.s64 	%rd5, %rd1, %rd28;
	st.global.u8 	[%rd5], %rs7;
	ld.global.u8 	%rs8, [%rd22+5];
	add.s32 	%r12, %r2, 5;
	cvt.u64.u32 	%rd29, %r12;
	add.s64 	%rd6, %rd1, %rd29;
	st.global.u8 	[%rd6], %rs8;
	ld.global.u8 	%rs9, [%rd22+6];
	add.s32 	%r13, %r2, 6;
	cvt.u64.u32 	%rd30, %r13;
	add.s64 	%rd7, %rd1, %rd30;
	st.global.u8 	[%rd7], %rs9;
	cvt.u16.u32 	%rs10, %r5;
	and.b16  	%rs1, %rs10, 63;
	cvt.u16.u32 	%rs11, %r1;
	and.b16  	%rs2, %rs11, 63;
	mov.b16 	%rs12, 132;
	mov.b16 	%rs13, 0;
	st.local.v2.u8 	[%rd18], {%rs13, %rs12};
	mov.b16 	%rs14, 8;
	st.local.v2.u8 	[%rd20], {%rs13, %rs14};
	ld.global.u8 	%rs15, [%rd24+1];
	and.b32  	%r14, %r5, 63;
	brev.b32 	%r15, %r14;
	shr.u16 	%rs16, %rs3, 1;
	and.b16  	%rs17, %rs15, 1;
	shr.u16 	%rs18, %rs15, 1;
	shl.b16 	%rs19, %rs3, 7;
	or.b16  	%rs20, %rs19, %rs18;
	cvt.u64.u16 	%rd31, %rs17;
	add.s64 	%rd32, %rd18, %rd31;
	ld.local.u8 	%rs21, [%rd32];
	xor.b16  	%rs22, %rs21, %rs16;
	and.b16  	%rs23, %rs22, 254;
	add.s64 	%rd33, %rd20, %rd31;
	ld.local.u8 	%rs24, [%rd33];
	xor.b16  	%rs25, %rs24, %rs20;
	shr.u32 	%r16, %r15, 26;
	cvt.u16.u32 	%rs26, %r16;
	shr.u16 	%rs27, %rs23, 1;
	and.b16  	%rs28, %rs25, 1;
	shr.u16 	%rs29, %rs25, 1;
	and.b16  	%rs30, %rs29, 127;
	shl.b16 	%rs31, %rs22, 7;
	or.b16  	%rs32, %rs31, %rs30;
	cvt.u64.u16 	%rd34, %rs28;
	add.s64 	%rd35, %rd18, %rd34;
	ld.local.u8 	%rs33, [%rd35];
	xor.b16  	%rs34, %rs27, %rs33;
	add.s64 	%rd36, %rd20, %rd34;
	ld.local.u8 	%rs35, [%rd36];
	xor.b16  	%rs36, %rs32, %rs35;
	shr.u32 	%r17, %r15, 27;
	cvt.u16.u32 	%rs37, %r17;
	shr.u16 	%rs38, %rs34, 1;
	and.b16  	%rs39, %rs38, 127;
	shl.b16 	%rs40, %rs26, 7;
	or.b16  	%rs41, %rs40, %rs39;
	and.b16  	%rs42, %rs36, 1;
	shr.u16 	%rs43, %rs36, 1;
	and.b16  	%rs44, %rs43, 127;
	shl.b16 	%rs45, %rs34, 7;
	or.b16  	%rs46, %rs45, %rs44;
	cvt.u64.u16 	%rd37, %rs42;
	add.s64 	%rd38, %rd18, %rd37;
	ld.local.u8 	%rs47, [%rd38];
	xor.b16  	%rs48, %rs41, %rs47;
	add.s64 	%rd39, %rd20, %rd37;
	ld.local.u8 	%rs49, [%rd39];
	xor.b16  	%rs50, %rs46, %rs49;
	shr.u32 	%r18, %r15, 28;
	cvt.u16.u32 	%rs51, %r18;
	shr.u16 	%rs52, %rs48, 1;
	and.b16  	%rs53, %rs52, 127;
	shl.b16 	%rs54, %rs37, 7;
	or.b16  	%rs55, %rs54, %rs53;
	and.b16  	%rs56, %rs50, 1;
	shr.u16 	%rs57, %rs50, 1;
	and.b16  	%rs58, %rs57, 127;
	shl.b16 	%rs59, %rs48, 7;
	or.b16  	%rs60, %rs59, %rs58;
	cvt.u64.u16 	%rd40, %rs56;
	add.s64 	%rd41, %rd18, %rd40;
	ld.local.u8 	%rs61, [%rd41];
	xor.b16  	%rs62, %rs55, %rs61;
	add.s64 	%rd42, %rd20, %rd40;
	ld.local.u8 	%rs63, [%rd42];
	xor.b16  	%rs64, %rs60, %rs63;
	shr.u32 	%r19, %r15, 29;
	cvt.u16.u32 	%rs65, %r19;
	shr.u16 	%rs66, %rs62, 1;
	and.b16  	%rs67, %rs66, 127;
	shl.b16 	%rs68, %rs51, 7;
	or.b16  	%rs69, %rs68, %rs67;
	and.b16  	%rs70, %rs64, 1;
	shr.u16 	%rs71, %rs64, 1;
	and.b16  	%rs72, %rs71, 127;
	shl.b16 	%rs73, %rs62, 7;
	or.b16  	%rs74, %rs73, %rs72;
	cvt.u64.u16 	%rd43, %rs70;
	add.s64 	%rd44, %rd18, %rd43;
	ld.local.u8 	%rs75, [%rd44];
	xor.b16  	%rs76, %rs69, %rs75;
	add.s64 	%rd45, %rd20, %rd43;
	ld.local.u8 	%rs77, [%rd45];
	xor.b16  	%rs78, %rs74, %rs77;
	shr.u32 	%r20, %r15, 30;
	cvt.u16.u32 	%rs79, %r20;
	shr.u16 	%rs80, %rs76, 1;
	and.b16  	%rs81, %rs80, 127;
	shl.b16 	%rs82, %rs65, 7;
	or.b16  	%rs83, %rs82, %rs81;
	and.b16  	%rs84, %rs78, 1;
	shr.u16 	%rs85, %rs78, 1;
	and.b16  	%rs86, %rs85, 127;
	shl.b16 	%rs87, %rs76, 7;
	or.b16  	%rs88, %rs87, %rs86;
	cvt.u64.u16 	%rd46, %rs84;
	add.s64 	%rd47, %rd18, %rd46;
	ld.local.u8 	%rs89, [%rd47];
	xor.b16  	%rs90, %rs83, %rs89;
	add.s64 	%rd48, %rd20, %rd46;
	ld.local.u8 	%rs91, [%rd48];
	xor.b16  	%rs92, %rs88, %rs91;
	shr.u32 	%r21, %r15, 31;
	cvt.u16.u32 	%rs93, %r21;
	shr.u16 	%rs94, %rs90, 1;
	and.b16  	%rs95, %rs94, 127;
	shl.b16 	%rs96, %rs79, 7;
	or.b16  	%rs97, %rs96, %rs95;
	and.b16  	%rs98, %rs92, 1;
	shr.u16 	%rs99, %rs92, 1;
	and.b16  	%rs100, %rs99, 127;
	shl.b16 	%rs101, %rs90, 7;
	or.b16  	%rs102, %rs101, %rs100;
	cvt.u64.u16 	%rd49, %rs98;
	add.s64 	%rd50, %rd18, %rd49;
	ld.local.u8 	%rs103, [%rd50];
	xor.b16  	%rs104, %rs97, %rs103;
	add.s64 	%rd51, %rd20, %rd49;
	ld.local.u8 	%rs105, [%rd51];
	xor.b16  	%rs106, %rs102, %rs105;
	shr.u16 	%rs107, %rs104, 1;
	and.b16  	%rs108, %rs107, 127;
	shl.b16 	%rs109, %rs93, 7;
	or.b16  	%rs110, %rs109, %rs108;
	and.b16  	%rs111, %rs106, 1;
	shr.u16 	%rs112, %rs106, 1;
	and.b16  	%rs113, %rs112, 127;
	shl.b16 	%rs114, %rs104, 7;
	or.b16  	%rs115, %rs114, %rs113;
	cvt.u64.u16 	%rd52, %rs111;
	add.s64 	%rd53, %rd18, %rd52;
	ld.local.u8 	%rs116, [%rd53];
	xor.b16  	%rs117, %rs110, %rs116;
	and.b16  	%rs118, %rs117, 255;
	add.s64 	%rd54, %rd20, %rd52;
	ld.local.u8 	%rs119, [%rd54];
	xor.b16  	%rs120, %rs115, %rs119;
	setp.gt.u16 	%p4, %rs118, 228;
	ld.global.u8 	%r22, [%rd24+2];
	selp.u32 	%r23, 1, 0, %p4;
	add.s32 	%r24, %r14, %r23;
	add.s32 	%r25, %r24, %r22;
	shr.u32 	%r26, %r25, 8;
	ld.global.u8 	%r27, [%rd24+3];
	cvt.u32.u16 	%r28, %rs120;
	and.b32  	%r29, %r28, 255;
	add.s32 	%r30, %r29, %r27;
	add.s32 	%r31, %r30, %r26;
	cvt.u16.u32 	%rs121, %r31;
	ld.global.u8 	%rs122, [%rd24+4];
	xor.b16  	%rs123, %rs122, %rs1;
	ld.global.u8 	%rs124, [%rd24+5];
	and.b16  	%rs125, %rs124, 1;
	shr.u16 	%rs126, %rs121, 1;
	and.b16  	%rs127, %rs126, 128;
	shr.u16 	%rs128, %rs124, 1;
	or.b16  	%rs129, %rs127, %rs128;
	cvt.u32.u16 	%r32, %rs129;
	cvt.u32.u16 	%r33, %rs125;
	add.s32 	%r34, %r14, %r33;
	add.s32 	%r35, %r34, %r32;
	cvt.u16.u32 	%rs130, %r35;
	shr.u16 	%rs131, %rs130, 8;
	popc.b32 	%r36, %r14;
	cvt.u16.u32 	%rs132, %r36;
	ld.global.u8 	%rs133, [%rd24+6];
	add.s16 	%rs134, %rs133, %rs132;
	add.s16 	%rs135, %rs134, %rs131;
	st.local.v2.u8 	[%rd14], {%rs13, %rs12};
	st.local.v2.u8 	[%rd16], {%rs13, %rs14};
	and.b32  	%r37, %r1, 63;
	brev.b32 	%r38, %r37;
	shr.u16 	%rs136, %rs118, 1;
	and.b16  	%rs137, %rs120, 1;
	shr.u16 	%rs138, %rs120, 1;
	and.b16  	%rs139, %rs138, 127;
	shl.b16 	%rs140, %rs117, 7;
	or.b16  	%rs141, %rs140, %rs139;
	cvt.u64.u16 	%rd55, %rs137;
	add.s64 	%rd56, %rd14, %rd55;
	ld.local.u8 	%rs142, [%rd56];
	xor.b16  	%rs143, %rs142, %rs136;
	and.b16  	%rs144, %rs143, 254;
	add.s64 	%rd57, %rd16, %rd55;
	ld.local.u8 	%rs145, [%rd57];
	xor.b16  	%rs146, %rs145, %rs141;
	shr.u32 	%r39, %r38, 26;
	cvt.u16.u32 	%rs147, %r39;
	shr.u16 	%rs148, %rs144, 1;
	and.b16  	%rs149, %rs146, 1;
	shr.u16 	%rs150, %rs146, 1;
	and.b16  	%rs151, %rs150, 127;
	shl.b16 	%rs152, %rs143, 7;
	or.b16  	%rs153, %rs152, %rs151;
	cvt.u64.u16 	%rd58, %rs149;
	add.s64 	%rd59, %rd14, %rd58;
	ld.local.u8 	%rs154, [%rd59];
	xor.b16  	%rs155, %rs148, %rs154;
	add.s64 	%rd60, %rd16, %rd58;
	ld.local.u8 	%rs156, [%rd60];
	xor.b16  	%rs157, %rs153, %rs156;
	shr.u32 	%r40, %r38, 27;
	cvt.u16.u32 	%rs158, %r40;
	shr.u16 	%rs159, %rs155, 1;
	and.b16  	%rs160, %rs159, 127;
	shl.b16 	%rs161, %rs147, 7;
	or.b16  	%rs162, %rs161, %rs160;
	and.b16  	%rs163, %rs157, 1;
	shr.u16 	%rs164, %rs157, 1;
	and.b16  	%rs165, %rs164, 127;
	shl.b16 	%rs166, %rs155, 7;
	or.b16  	%rs167, %rs166, %rs165;
	cvt.u64.u16 	%rd61, %rs163;
	add.s64 	%rd62, %rd14, %rd61;
	ld.local.u8 	%rs168, [%rd62];
	xor.b16  	%rs169, %rs162, %rs168;
	add.s64 	%rd63, %rd16, %rd61;
	ld.local.u8 	%rs170, [%rd63];
	xor.b16  	%rs171, %rs167, %rs170;
	shr.u32 	%r41, %r38, 28;
	cvt.u16.u32 	%rs172, %r41;
	shr.u16 	%rs173, %rs169, 1;
	and.b16  	%rs174, %rs173, 127;
	shl.b16 	%rs175, %rs158, 7;
	or.b16  	%rs176, %rs175, %rs174;
	and.b16  	%rs177, %rs171, 1;
	shr.u16 	%rs178, %rs171, 1;
	and.b16  	%rs179, %rs178, 127;
	shl.b16 	%rs180, %rs169, 7;
	or.b16  	%rs181, %rs180, %rs179;
	cvt.u64.u16 	%rd64, %rs177;
	add.s64 	%rd65, %rd14, %rd64;
	ld.local.u8 	%rs182, [%rd65];
	xor.b16  	%rs183, %rs176, %rs182;
	add.s64 	%rd66, %rd16, %rd64;
	ld.local.u8 	%rs184, [%rd66];
	xor.b16  	%rs185, %rs181, %rs184;
	shr.u32 	%r42, %r38, 29;
	cvt.u16.u32 	%rs186, %r42;
	shr.u16 	%rs187, %rs183, 1;
	and.b16  	%rs188, %rs187, 127;
	shl.b16 	%rs189, %rs172, 7;
	or.b16  	%rs190, %rs189, %rs188;
	and.b16  	%rs191, %rs185, 1;
	shr.u16 	%rs192, %rs185, 1;
	and.b16  	%rs193, %rs192, 127;
	shl.b16 	%rs194, %rs183, 7;
	or.b16  	%rs195, %rs194, %rs193;
	cvt.u64.u16 	%rd67, %rs191;
	add.s64 	%rd68, %rd14, %rd67;
	ld.local.u8 	%rs196, [%rd68];
	xor.b16  	%rs197, %rs190, %rs196;
	add.s64 	%rd69, %rd16, %rd67;
	ld.local.u8 	%rs198, [%rd69];
	xor.b16  	%rs199, %rs195, %rs198;
	shr.u32 	%r43, %r38, 30;
	cvt.u16.u32 	%rs200, %r43;
	shr.u16 	%rs201, %rs197, 1;
	and.b16  	%rs202, %rs201, 127;
	shl.b16 	%rs203, %rs186, 7;
	or.b16  	%rs204, %rs203, %rs202;
	and.b16  	%rs205, %rs199, 1;
	shr.u16 	%rs206, %rs199, 1;
	and.b16  	%rs207, %rs206, 127;
	shl.b16 	%rs208, %rs197, 7;
	or.b16  	%rs209, %rs208, %rs207;
	cvt.u64.u16 	%rd70, %rs205;
	add.s64 	%rd71, %rd14, %rd70;
	ld.local.u8 	%rs210, [%rd71];
	xor.b16  	%rs211, %rs204, %rs210;
	add.s64 	%rd72, %rd16, %rd70;
	ld.local.u8 	%rs212, [%rd72];
	xor.b16  	%rs213, %rs209, %rs212;
	shr.u32 	%r44, %r38, 31;
	cvt.u16.u32 	%rs214, %r44;
	shr.u16 	%rs215, %rs211, 1;
	and.b16  	%rs216, %rs215, 127;
	shl.b16 	%rs217, %rs200, 7;
	or.b16  	%rs218, %rs217, %rs216;
	and.b16  	%rs219, %rs213, 1;
	shr.u16 	%rs220, %rs213, 1;
	and.b16  	%rs221, %rs220, 127;
	shl.b16 	%rs222, %rs211, 7;
	or.b16  	%rs223, %rs222, %rs221;
	cvt.u64.u16 	%rd73, %rs219;
	add.s64 	%rd74, %rd14, %rd73;
	ld.local.u8 	%rs224, [%rd74];
	xor.b16  	%rs225, %rs218, %rs224;
	add.s64 	%rd75, %rd16, %rd73;
	ld.local.u8 	%rs226, [%rd75];
	xor.b16  	%rs227, %rs223, %rs226;
	shr.u16 	%rs228, %rs225, 1;
	and.b16  	%rs229, %rs228, 127;
	shl.b16 	%rs230, %rs214, 7;
	or.b16  	%rs231, %rs230, %rs229;
	and.b16  	%rs232, %rs227, 1;
	shr.u16 	%rs233, %rs227, 1;
	and.b16  	%rs234, %rs233, 127;
	shl.b16 	%rs235, %rs225, 7;
	or.b16  	%rs236, %rs235, %rs234;
	cvt.u64.u16 	%rd76, %rs232;
	add.s64 	%rd77, %rd14, %rd76;
	ld.local.u8 	%rs237, [%rd77];
	xor.b16  	%rs238, %rs231, %rs237;
	and.b16  	%rs239, %rs238, 255;
	add.s64 	%rd78, %rd16, %rd76;
	ld.local.u8 	%rs240, [%rd78];
	xor.b16  	%rs241, %rs236, %rs240;
	st.global.u8 	[%rd24], %rs238;
	st.global.u8 	[%rd24+1], %rs241;
	setp.gt.u16 	%p5, %rs239, 228;
	and.b32  	%r45, %r25, 255;
	selp.u32 	%r46, 1, 0, %p5;
	add.s32 	%r47, %r37, %r46;
	add.s32 	%r48, %r47, %r45;
	shr.u32 	%r49, %r48, 8;
	st.global.u8 	[%rd24+2], %r48;
	and.b32  	%r50, %r31, 255;
	cvt.u32.u16 	%r51, %rs241;
	and.b32  	%r52, %r51, 255;
	add.s32 	%r53, %r50, %r52;
	add.s32 	%r54, %r53, %r49;
	cvt.u16.u32 	%rs242, %r54;
	st.global.u8 	[%rd24+3], %r54;
	xor.b16  	%rs243, %rs123, %rs2;
	st.global.u8 	[%rd24+4], %rs243;
	and.b32  	%r55, %r35, 1;
	shr.u16 	%rs244, %rs242, 1;
	and.b16  	%rs245, %rs244, 128;
	shr.u16 	%rs246, %rs130, 1;
	and.b16  	%rs247, %rs246, 127;
	or.b16  	%rs248, %rs245, %rs247;
	cvt.u32.u16 	%r56, %rs248;
	add.s32 	%r57, %r37, %r55;
	add.s32 	%r58, %r57, %r56;
	cvt.u16.u32 	%rs249, %r58;
	shr.u16 	%rs250, %rs249, 8;
	st.global.u8 	[%rd24+5], %r58;
	popc.b32 	%r59, %r37;
	cvt.u16.u32 	%rs251, %r59;
	add.s16 	%rs252, %rs135, %rs251;
	add.s16 	%rs253, %rs252, %rs250;
	st.global.u8 	[%rd24+6], %rs253;
	setp.ne.s16 	%p6, %rs239, 101;
	mov.pred 	%p17, 0;
	@%p6 bra 	$L__BB2_7;
	ld.global.u8 	%rs254, [%rd2];
	setp.ne.s16 	%p8, %rs254, 148;
	@%p8 bra 	$L__BB2_7;
	ld.global.u8 	%rs255, [%rd3];
	setp.ne.s16 	%p10, %rs255, 172;
	@%p10 bra 	$L__BB2_7;
	ld.global.u8 	%rs256, [%rd4];
	setp.ne.s16 	%p12, %rs256, 233;
	@%p12 bra 	$L__BB2_7;
	ld.global.u8 	%rs257, [%rd5];
	setp.ne.s16 	%p14, %rs257, 7;
	@%p14 bra 	$L__BB2_7;
	ld.global.u8 	%rs258, [%rd6];
	setp.ne.s16 	%p16, %rs258, 51;
	@%p16 bra 	$L__BB2_7;
	ld.global.u8 	%rs259, [%rd7];
	setp.eq.s16 	%p17, %rs259, 37;
$L__BB2_7:
	ld.param.u64 	%rd90, [_Z17calclast_validatePhS_PKhS1_S1_S1_j_param_5];
	ld.param.u64 	%rd89, [_Z17calclast_validatePhS_PKhS1_S1_S1_j_param_1];
	cvta.to.global.u64 	%rd79, %rd90;
	cvta.to.global.u64 	%rd80, %rd89;
	selp.u16 	%rs260, 1, 0, %p17;
	add.s32 	%r60, %r2, 7;
	cvt.u64.u32 	%rd81, %r60;
	add.s64 	%rd82, %rd1, %rd81;
	st.global.u8 	[%rd82], %rs260;
	cvt.u64.u16 	%rd83, %rs1;
	add.s64 	%rd84, %rd79, %rd83;
	ld.global.u8 	%rs261, [%rd84];
	cvt.u64.u16 	%rd85, %rs2;
	add.s64 	%rd86, %rd79, %rd85;
	ld.global.u8 	%rs262, [%rd86];
	or.b16  	%rs263, %rs262, %rs261;
	mad.lo.s32 	%r61, %r1, -7, %r2;
	cvt.u64.u32 	%rd87, %r61;
	add.s64 	%rd88, %rd80, %rd87;
	st.global.u8 	[%rd88], %rs263;
	ret;

}


// ===== COMPILED SASS (sm_100) =====

	.target	sm_100

	.elftype	@"ET_EXEC"


//--------------------- .note.nv.tkinfo           --------------------------
	.section	.note.nv.tkinfo,"",@"SHT_NOTE"
	.sectionflags	@"SHF_NOTE_NV_TKINFO"
	.tkinfo
        /*0018*/ 	.word	0x00000002
        /*0030*/ 	.string	""
        /*0030*/ 	.string	"ptxas"
        /*0030*/ 	.string	"Cuda compilation tools, release 13.0, V13.0.88"
        /*0030*/ 	.string	"Build cuda_13.0.r13.0/compiler.36424714_0"
        /*0030*/ 	.string	"-arch sm_100 -m 64 "



//--------------------- .note.nv.cuinfo           --------------------------
	.section	.note.nv.cuinfo,"",@"SHT_NOTE"
	.sectionflags	@"SHF_NOTE_NV_CUINFO"
        /*0018*/ 	.short	0x0002
        /*001a*/ 	.short	0x0064
        /*001c*/ 	.short	0x0082
	.zero		2


//--------------------- .nv.info                  --------------------------
	.section	.nv.info,"",@"SHT_CUDA_INFO"
	.align	4


	//----- nvinfo : EIATTR_REGCOUNT
	.align		4
        /*0000*/ 	.byte	0x04, 0x2f
        /*0002*/ 	.short	(.L_1 - .L_0)
	.align		4
.L_0:
        /*0004*/ 	.word	index@(_Z11calc_1_4colPhS_PKhS1_S1_)
        /*0008*/ 	.word	0x0000001d


	//----- nvinfo : EIATTR_FRAME_SIZE
	.align		4
.L_1:
        /*000c*/ 	.byte	0x04, 0x11
        /*000e*/ 	.short	(.L_3 - .L_2)
	.align		4
.L_2:
        /*0010*/ 	.word	index@(_Z11calc_1_4colPhS_PKhS1_S1_)
        /*0014*/ 	.word	0x00000008


	//----- nvinfo : EIATTR_REGCOUNT
	.align		4
.L_3:
        /*0018*/ 	.byte	0x04, 0x2f
        /*001a*/ 	.short	(.L_5 - .L_4)
	.align		4
.L_4:
        /*001c*/ 	.word	index@(_Z9calc_4colPhS_PKhS1_S1_S1_j)
        /*0020*/ 	.word	0x00000020


	//----- nvinfo : EIATTR_FRAME_SIZE
	.align		4
.L_5:
        /*0024*/ 	.byte	0x04, 0x11
        /*0026*/ 	.short	(.L_7 - .L_6)
	.align		4
.L_6:
        /*0028*/ 	.word	index@(_Z9calc_4colPhS_PKhS1_S1_S1_j)
        /*002c*/ 	.word	0x00000008


	//----- nvinfo : EIATTR_REGCOUNT
	.align		4
.L_7:
        /*0030*/ 	.byte	0x04, 0x2f
        /*0032*/ 	.short	(.L_9 - .L_8)
	.align		4
.L_8:
        /*0034*/ 	.word	index@(_Z17calclast_validatePhS_PKhS1_S1_S1_j)
        /*0038*/ 	.word	0x00000020


	//----- nvinfo : EIATTR_FRAME_SIZE
	.align		4
.L_9:
        /*003c*/ 	.byte	0x04, 0x11
        /*003e*/ 	.short	(.L_11 - .L_10)
	.align		4
.L_10:
        /*0040*/ 	.word	index@(_Z17calclast_validatePhS_PKhS1_S1_S1_j)
        /*0044*/ 	.word	0x00000008


	//----- nvinfo : EIATTR_MIN_STACK_SIZE
	.align		4
.L_11:
        /*0048*/ 	.byte	0x04, 0x12
        /*004a*/ 	.short	(.L_13 - .L_12)
	.align		4
.L_12:
        /*004c*/ 	.word	index@(_Z17calclast_validatePhS_PKhS1_S1_S1_j)
        /*0050*/ 	.word	0x00000008


	//----- nvinfo : EIATTR_MIN_STACK_SIZE
	.align		4
.L_13:
        /*0054*/ 	.byte	0x04, 0x12
        /*0056*/ 	.short	(.L_15 - .L_14)
	.align		4
.L_14:
        /*0058*/ 	.word	index@(_Z9calc_4colPhS_PKhS1_S1_S1_j)
        /*005c*/ 	.word	0x00000008


	//----- nvinfo : EIATTR_MIN_STACK_SIZE
	.align		4
.L_15:
        /*0060*/ 	.byte	0x04, 0x12
        /*0062*/ 	.short	(.L_17 - .L_16)
	.align		4
.L_16:
        /*0064*/ 	.word	index@(_Z11calc_1_4colPhS_PKhS1_S1_)
        /*0068*/ 	.word	0x00000008
.L_17:


//--------------------- .nv.compat                --------------------------
	.section	.nv.compat,"",@"SHT_CUDA_COMPAT_INFO"
	.align	4
        /*0000*/ 	.byte	0x02, 0x09, 0x00, 0x00, 0x02, 0x02, 0x01, 0x00, 0x02, 0x05, 0x05, 0x00, 0x03, 0x07, 0x01, 0x01
        /*0010*/ 	.byte	0x02, 0x03, 0x00, 0x00, 0x02, 0x06, 0x01, 0x00, 0x04, 0x0b, 0x08, 0x00, 0x09, 0x00, 0x00, 0x00
        /*0020*/ 	.byte	0x00, 0x00, 0x00, 0x00


//--------------------- .nv.info._Z17calclast_validatePhS_PKhS1_S1_S1_j --------------------------
	.section	.nv.info._Z17calclast_validatePhS_PKhS1_S1_S1_j,"",@"SHT_CUDA_INFO"
	.sectionflags	@""
	.align	4


	//----- nvinfo : EIATTR_CUDA_API_VERSION
	.align		4
        /*0000*/ 	.byte	0x04, 0x37
        /*0002*/ 	.short	(.L_19 - .L_18)
.L_18:
        /*0004*/ 	.word	0x00000082


	//----- nvinfo : EIATTR_KPARAM_INFO
	.align		4
.L_19:
        /*0008*/ 	.byte	0x04, 0x17
        /*000a*/ 	.short	(.L_21 - .L_20)
.L_20:
        /*000c*/ 	.word	0x00000000
        /*0010*/ 	.short	0x0006
        /*0012*/ 	.short	0x0030
        /*0014*/ 	.byte	0x00, 0xf0, 0x11, 0x00


	//----- nvinfo : EIATTR_KPARAM_INFO
	.align		4
.L_21:
        /*0018*/ 	.byte	0x04, 0x17
        /*001a*/ 	.short	(.L_23 - .L_22)
.L_22:
        /*001c*/ 	.word	0x00000000
        /*0020*/ 	.short	0x0005
        /*0022*/ 	.short	0x0028
        /*0024*/ 	.byte	0x00, 0xf5, 0x21, 0x00


	//----- nvinfo : EIATTR_KPARAM_INFO
	.align		4
.L_23:
        /*0028*/ 	.byte	0x04, 0x17
        /*002a*/ 	.short	(.L_25 - .L_24)
.L_24:
        /*002c*/ 	.word	0x00000000
        /*0030*/ 	.short	0x0004
        /*0032*/ 	.short	0x0020
        /*0034*/ 	.byte	0x00, 0xf5, 0x21, 0x00


	//----- nvinfo : EIATTR_KPARAM_INFO
	.align		4
.L_25:
        /*0038*/ 	.byte	0x04, 0x17
        /*003a*/ 	.short	(.L_27 - .L_26)
.L_26:
        /*003c*/ 	.word	0x00000000
        /*0040*/ 	.short	0x0003
        /*0042*/ 	.short	0x0018
        /*0044*/ 	.byte	0x00, 0xf5, 0x21, 0x00


	//----- nvinfo : EIATTR_KPARAM_INFO
	.align		4
.L_27:
        /*0048*/ 	.byte	0x04, 0x17
        /*004a*/ 	.short	(.L_29 - .L_28)
.L_28:
        /*004c*/ 	.word	0x00000000
        /*0050*/ 	.short	0x0002
        /*0052*/ 	.short	0x0010
        /*0054*/ 	.byte	0x00, 0xf5, 0x21, 0x00


	//----- nvinfo : EIATTR_KPARAM_INFO
	.align		4
.L_29:
        /*0058*/ 	.byte	0x04, 0x17
        /*005a*/ 	.short	(.L_31 - .L_30)
.L_30:
        /*005c*/ 	.word	0x00000000
        /*0060*/ 	.short	0x0001
        /*0062*/ 	.short	0x0008
        /*0064*/ 	.byte	0x00, 0xf5, 0x21, 0x00


	//----- nvinfo : EIATTR_KPARAM_INFO
	.align		4
.L_31:
        /*0068*/ 	.byte	0x04, 0x17
        /*006a*/ 	.short	(.L_33 - .L_32)
.L_32:
        /*006c*/ 	.word	0x00000000
        /*0070*/ 	.short	0x0000
        /*0072*/ 	.short	0x0000
        /*0074*/ 	.byte	0x00, 0xf5, 0x21, 0x00


	//----- nvinfo : EIATTR_SPARSE_MMA_MASK
	.align		4
.L_33:
        /*0078*/ 	.byte	0x03, 0x50
        /*007a*/ 	.short	0x0000


	//----- nvinfo : EIATTR_MAXREG_COUNT
	.align		4
        /*007c*/ 	.byte	0x03, 0x1b
        /*007e*/ 	.short	0x00ff


	//----- nvinfo : EIATTR_MERCURY_ISA_VERSION
	.align		4
        /*0080*/ 	.byte	0x03, 0x5f
        /*0082*/ 	.short	0x0101


	//----- nvinfo : EIATTR_VRC_CTA_INIT_COUNT
	.align		4
        /*0084*/ 	.byte	0x02, 0x4a
	.zero		1
	.zero		1


	//----- nvinfo : EIATTR_EXIT_INSTR_OFFSETS
	.align		4
        /*0088*/ 	.byte	0x04, 0x1c
        /*008a*/ 	.short	(.L_35 - .L_34)


	//   ....[0]....
.L_34:
        /*008c*/ 	.word	0x00001660


	//----- nvinfo : EIATTR_CRS_STACK_SIZE
	.align		4
.L_35:
        /*0090*/ 	.byte	0x04, 0x1e
        /*0092*/ 	.short	(.L_37 - .L_36)
.L_36:
        /*0094*/ 	.word	0x00000000


	//----- nvinfo : EIATTR_CBANK_PARAM_SIZE
	.align		4
.L_37:
        /*0098*/ 	.byte	0x03, 0x19
        /*009a*/ 	.short	0x0034


	//----- nvinfo : EIATTR_PARAM_CBANK
	.align		4
        /*009c*/ 	.byte	0x04, 0x0a
        /*009e*/ 	.short	(.L_39 - .L_38)
	.align		4
.L_38:
        /*00a0*/ 	.word	index@(.nv.constant0._Z17calclast_validatePhS_PKhS1_S1_S1_j)
        /*00a4*/ 	.short	0x0380
        /*00a6*/ 	.short	0x0034


	//----- nvinfo : EIATTR_SW_WAR
	.align		4
.L_39:
        /*00a8*/ 	.byte	0x04, 0x36
        /*00aa*/ 	.short	(.L_41 - .L_40)
.L_40:
        /*00ac*/ 	.word	0x00000008
.L_41:


//--------------------- .nv.info._Z9calc_4colPhS_PKhS1_S1_S1_j --------------------------
	.section	.nv.info._Z9calc_4colPhS_PKhS1_S1_S1_j,"",@"SHT_CUDA_INFO"
	.sectionflags	@""
	.align	4


	//----- nvinfo : EIATTR_CUDA_API_VERSION
	.align		4
        /*0000*/ 	.byte	0x04, 0x37
        /*0002*/ 	.short	(.L_43 - .L_42)
.L_42:
        /*0004*/ 	.word	0x00000082


	//----- nvinfo : EIATTR_KPARAM_INFO
	.align		4
.L_43:
        /*0008*/ 	.byte	0x04, 0x17
        /*000a*/ 	.short	(.L_45 - .L_44)
.L_44:
        /*000c*/ 	.word	0x00000000
        /*0010*/ 	.short	0x0006
        /*0012*/ 	.short	0x0030
        /*0014*/ 	.byte	0x00, 0xf0, 0x11, 0x00


	//----- nvinfo : EIATTR_KPARAM_INFO
	.align		4
.L_45:
        /*0018*/ 	.byte	0x04, 0x17
        /*001a*/ 	.short	(.L_47 - .L_46)
.L_46:
        /*001c*/ 	.word	0x00000000
        /*0020*/ 	.short	0x0005
        /*0022*/ 	.short	0x0028
        /*0024*/ 	.byte	0x00, 0xf5, 0x21, 0x00


	//----- nvinfo : EIATTR_KPARAM_INFO
	.align		4
.L_47:
        /*0028*/ 	.byte	0x04, 0x17
        /*002a*/ 	.short	(.L_49 - .L_48)
.L_48:
        /*002c*/ 	.word	0x00000000
        /*0030*/ 	.short	0x0004
        /*0032*/ 	.short	0x0020
        /*0034*/ 	.byte	0x00, 0xf5, 0x21, 0x00


	//----- nvinfo : EIATTR_KPARAM_INFO
	.align		4
.L_49:
        /*0038*/ 	.byte	0x04, 0x17
        /*003a*/ 	.short	(.L_51 - .L_50)
.L_50:
        /*003c*/ 	.word	0x00000000
        /*0040*/ 	.short	0x0003
        /*0042*/ 	.short	0x0018
        /*0044*/ 	.byte	0x00, 0xf5, 0x21, 0x00


	//----- nvinfo : EIATTR_KPARAM_INFO
	.align		4
.L_51:
        /*0048*/ 	.byte	0x04, 0x17
        /*004a*/ 	.short	(.L_53 - .L_52)
.L_52:
        /*004c*/ 	.word	0x00000000
        /*0050*/ 	.short	0x0002
        /*0052*/ 	.short	0x0010
        /*0054*/ 	.byte	0x00, 0xf5, 0x21, 0x00


	//----- nvinfo : EIATTR_KPARAM_INFO
	.align		4
.L_53:
        /*0058*/ 	.byte	0x04, 0x17
        /*005a*/ 	.short	(.L_55 - .L_54)
.L_54:
        /*005c*/ 	.word	0x00000000
        /*0060*/ 	.short	0x0001
        /*0062*/ 	.short	0x0008
        /*0064*/ 	.byte	0x00, 0xf5, 0x21, 0x00


	//----- nvinfo : EIATTR_KPARAM_INFO
	.align		4
.L_55:
        /*0068*/ 	.byte	0x04, 0x17
        /*006a*/ 	.short	(.L_57 - .L_56)
.L_56:
        /*006c*/ 	.word	0x00000000
        /*0070*/ 	.short	0x0000
        /*0072*/ 	.short	0x0000
        /*0074*/ 	.byte	0x00, 0xf5, 0x21, 0x00


	//----- nvinfo : EIATTR_SPARSE_MMA_MASK
	.align		4
.L_57:
        /*0078*/ 	.byte	0x03, 0x50
        /*007a*/ 	.short	0x0000


	//----- nvinfo : EIATTR_MAXREG_COUNT
	.align		4
        /*007c*/ 	.byte	0x03, 0x1b
        /*007e*/ 	.short	0x00ff


	//----- nvinfo : EIATTR_MERCURY_ISA_VERSION
	.align		4
        /*0080*/ 	.byte	0x03, 0x5f
        /*0082*/ 	.short	0x0101


	//----- nvinfo : EIATTR_VRC_CTA_INIT_COUNT
	.align		4
        /*0084*/ 	.byte	0x02, 0x4a
	.zero		1
	.zero		1


	//----- nvinfo : EIATTR_EXIT_INSTR_OFFSETS
	.align		4
        /*0088*/ 	.byte	0x04, 0x1c
        /*008a*/ 	.short	(.L_59 - .L_58)


	//   ....[0]....
.L_58:
        /*008c*/ 	.word	0x00002350


	//----- nvinfo : EIATTR_CBANK_PARAM_SIZE
	.align		4
.L_59:
        /*0090*/ 	.byte	0x03, 0x19
        /*0092*/ 	.short	0x0034


	//----- nvinfo : EIATTR_PARAM_CBANK
	.align		4
        /*0094*/ 	.byte	0x04, 0x0a
        /*0096*/ 	.short	(.L_61 - .L_60)
	.align		4
.L_60:
        /*0098*/ 	.word	index@(.nv.constant0._Z9calc_4colPhS_PKhS1_S1_S1_j)
        /*009c*/ 	.short	0x0380
        /*009e*/ 	.short	0x0034


	//----- nvinfo : EIATTR_SW_WAR
	.align		4
.L_61:
        /*00a0*/ 	.byte	0x04, 0x36
        /*00a2*/ 	.short	(.L_63 - .L_62)
.L_62:
        /*00a4*/ 	.word	0x00000008
.L_63:


//--------------------- .nv.info._Z11calc_1_4colPhS_PKhS1_S1_ --------------------------
	.section	.nv.info._Z11calc_1_4colPhS_PKhS1_S1_,"",@"SHT_CUDA_INFO"
	.sectionflags	@""
	.align	4


	//----- nvinfo : EIATTR_CUDA_API_VERSION
	.align		4
        /*0000*/ 	.byte	0x04, 0x37
        /*0002*/ 	.short	(.L_65 - .L_64)
.L_64:
        /*0004*/ 	.word	0x00000082


	//----- nvinfo : EIATTR_KPARAM_INFO
	.align		4
.L_65:
        /*0008*/ 	.byte	0x04, 0x17
        /*000a*/ 	.short	(.L_67 - .L_66)
.L_66:
        /*000c*/ 	.word	0x00000000
        /*0010*/ 	.short	0x0004
        /*0012*/ 	.short	0x0020
        /*0014*/ 	.byte	0x00, 0xf5, 0x21, 0x00


	//----- nvinfo : EIATTR_KPARAM_INFO
	.align		4
.L_67:
        /*0018*/ 	.byte	0x04, 0x17
        /*001a*/ 	.short	(.L_69 - .L_68)
.L_68:
        /*001c*/ 	.word	0x00000000
        /*0020*/ 	.short	0x0003
        /*0022*/ 	.short	0x0018
        /*0024*/ 	.byte	0x00, 0xf5, 0x21, 0x00


	//----- nvinfo : EIATTR_KPARAM_INFO
	.align		4
.L_69:
        /*0028*/ 	.byte	0x04, 0x17
        /*002a*/ 	.short	(.L_71 - .L_70)
.L_70:
        /*002c*/ 	.word	0x00000000
        /*0030*/ 	.short	0x0002
        /*0032*/ 	.short	0x0010
        /*0034*/ 	.byte	0x00, 0xf5, 0x21, 0x00


	//----- nvinfo : EIATTR_KPARAM_INFO
	.align		4
.L_71:
        /*0038*/ 	.byte	0x04, 0x17
        /*003a*/ 	.short	(.L_73 - .L_72)
.L_72:
        /*003c*/ 	.word	0x00000000
        /*0040*/ 	.short	0x0001
        /*0042*/ 	.short	0x0008
        /*0044*/ 	.byte	0x00, 0xf5, 0x21, 0x00


	//----- nvinfo : EIATTR_KPARAM_INFO
	.align		4
.L_73:
        /*0048*/ 	.byte	0x04, 0x17
        /*004a*/ 	.short	(.L_75 - .L_74)
.L_74:
        /*004c*/ 	.word	0x00000000
        /*0050*/ 	.short	0x0000
        /*0052*/ 	.short	0x0000
        /*0054*/ 	.byte	0x00, 0xf5, 0x21, 0x00


	//----- nvinfo : EIATTR_SPARSE_MMA_MASK
	.align		4
.L_75:
        /*0058*/ 	.byte	0x03, 0x50
        /*005a*/ 	.short	0x0000


	//----- nvinfo : EIATTR_MAXREG_COUNT
	.align		4
        /*005c*/ 	.byte	0x03, 0x1b
        /*005e*/ 	.short	0x00ff


	//----- nvinfo : EIATTR_MERCURY_ISA_VERSION
	.align		4
        /*0060*/ 	.byte	0x03, 0x5f
        /*0062*/ 	.short	0x0101


	//----- nvinfo : EIATTR_VRC_CTA_INIT_COUNT
	.align		4
        /*0064*/ 	.byte	0x02, 0x4a
	.zero		1
	.zero		1


	//----- nvinfo : EIATTR_EXIT_INSTR_OFFSETS
	.align		4
        /*0068*/ 	.byte	0x04, 0x1c
        /*006a*/ 	.short	(.L_77 - .L_76)


	//   ....[0]....
.L_76:
        /*006c*/ 	.word	0x00001c20


	//----- nvinfo : EIATTR_CBANK_PARAM_SIZE
	.align		4
.L_77:
        /*0070*/ 	.byte	0x03, 0x19
        /*0072*/ 	.short	0x0028


	//----- nvinfo : EIATTR_PARAM_CBANK
	.align		4
        /*0074*/ 	.byte	0x04, 0x0a
        /*0076*/ 	.short	(.L_79 - .L_78)
	.align		4
.L_78:
        /*0078*/ 	.word	index@(.nv.constant0._Z11calc_1_4colPhS_PKhS1_S1_)
        /*007c*/ 	.short	0x0380
        /*007e*/ 	.short	0x0028


	//----- nvinfo : EIATTR_SW_WAR
	.align		4
.L_79:
        /*0080*/ 	.byte	0x04, 0x36
        /*0082*/ 	.short	(.L_81 - .L_80)
.L_80:
        /*0084*/ 	.word	0x00000008
.L_81:


//--------------------- .nv.callgraph             --------------------------
	.section	.nv.callgraph,"",@"SHT_CUDA_CALLGRAPH"
	.align	4
	.sectionentsize	8
	.align		4
        /*0000*/ 	.word	0x00000000
	.align		4
        /*0004*/ 	.word	0xffffffff
	.align		4
        /*0008*/ 	.word	0x00000000
	.align		4
        /*000c*/ 	.word	0xfffffffe
	.align		4
        /*0010*/ 	.word	0x00000000
	.align		4
        /*0014*/ 	.word	0xfffffffd
	.align		4
        /*0018*/ 	.word	0x00000000
	.align		4
        /*001c*/ 	.word	0xfffffffc


//--------------------- .text._Z17calclast_validatePhS_PKhS1_S1_S1_j --------------------------
	.section	.text._Z17calclast_validatePhS_PKhS1_S1_S1_j,"ax",@progbits
	.align	128
        .global         _Z17calclast_validatePhS_PKhS1_S1_S1_j
        .type           _Z17calclast_validatePhS_PKhS1_S1_S1_j,@function
        .size           _Z17calclast_validatePhS_PKhS1_S1_S1_j,(.L_x_5 - _Z17calclast_validatePhS_PKhS1_S1_S1_j)
        .other          _Z17calclast_validatePhS_PKhS1_S1_S1_j,@"STO_CUDA_ENTRY STV_DEFAULT"
_Z17calclast_validatePhS_PKhS1_S1_S1_j:
.text._Z17calclast_validatePhS_PKhS1_S1_S1_j:
[----:B------:R-:W0:Y:S01]  /*0000*/  LDC R1, c[0x0][0x37c] ;  /* 0x0000df00ff017b82 */ /* 0x000e220000000800 */
[----:B------:R-:W1:Y:S01]  /*0010*/  LDCU UR4, c[0x0][0x3b0] ;  /* 0x00007600ff0477ac */ /* 0x000e620008000800 */
[----:B0-----:R-:W-:Y:S01]  /*0020*/  VIADD R1, R1, 0xfffffff8 ;  /* 0xfffffff801017836 */ /* 0x001fe20000000000 */
[----:B------:R-:W1:Y:S01]  /*0030*/  LDCU.64 UR6, c[0x0][0x390] ;  /* 0x00007200ff0677ac */ /* 0x000e620008000a00 */
[----:B------:R-:W0:Y:S01]  /*0040*/  LDCU.64 UR8, c[0x0][0x358] ;  /* 0x00006b00ff0877ac */ /* 0x000e220008000a00 */
[----:B-1----:R-:W-:-:S04]  /*0050*/  ULEA UR4, UP0, UR4, UR6, 0x3 ;  /* 0x0000000604047291 */ /* 0x002fc8000f8018ff */
[----:B------:R-:W-:Y:S02]  /*0060*/  UIADD3.X UR5, UPT, UPT, URZ, UR7, URZ, UP0, !UPT ;  /* 0x00000007ff057290 */ /* 0x000fe400087fe4ff */
[----:B------:R-:W-:Y:S01]  /*0070*/  IMAD.U32 R16, RZ, RZ, UR4 ;  /* 0x00000004ff107e24 */ /* 0x000fe2000f8e00ff */
[----:B------:R-:W1:Y:S01]  /*0080*/  S2R R18, SR_TID.X ;  /* 0x0000000000127919 */ /* 0x000e620000002100 */
[----:B------:R-:W2:Y:S02]  /*0090*/  LDCU.64 UR6, c[0x0][0x380] ;  /* 0x00007000ff0677ac */ /* 0x000ea40008000a00 */
[----:B------:R-:W-:-:S05]  /*00a0*/  IMAD.U32 R17, RZ, RZ, UR5 ;  /* 0x00000005ff117e24 */ /* 0x000fca000f8e00ff */
[----:B0-----:R-:W3:Y:S01]  /*00b0*/  LDG.E.U8 R23, desc[UR8][R16.64] ;  /* 0x0000000810177981 */ /* 0x001ee2000c1e1100 */
[----:B------:R-:W0:Y:S01]  /*00c0*/  LDCU UR4, c[0x0][0x360] ;  /* 0x00006c00ff0477ac */ /* 0x000e220008000800 */
[----:B------:R-:W0:Y:S01]  /*00d0*/  S2R R20, SR_CTAID.X ;  /* 0x0000000000147919 */ /* 0x000e220000002500 */
[----:B-1----:R-:W-:-:S04]  /*00e0*/  IMAD.SHL.U32 R19, R18, 0x8, RZ ;  /* 0x0000000812137824 */ /* 0x002fc800078e00ff */
[----:B0-----:R-:W-:-:S05]  /*00f0*/  IMAD R19, R20, UR4, R19 ;  /* 0x0000000414137c24 */ /* 0x001fca000f8e0213 */
[----:B--2---:R-:W-:-:S05]  /*0100*/  IADD3 R14, P0, PT, R19, UR6, RZ ;  /* 0x00000006130e7c10 */ /* 0x004fca000ff1e0ff */
[----:B------:R-:W-:-:S05]  /*0110*/  IMAD.X R15, RZ, RZ, UR7, P0 ;  /* 0x00000007ff0f7e24 */ /* 0x000fca00080e06ff */
[----:B---3--:R-:W-:Y:S04]  /*0120*/  STG.E.U8 desc[UR8][R14.64], R23 ;  /* 0x000000170e007986 */ /* 0x008fe8000c101108 */
[----:B------:R-:W2:Y:S01]  /*0130*/  LDG.E.U8 R9, desc[UR8][R16.64+0x1] ;  /* 0x0000010810097981 */ /* 0x000ea2000c1e1100 */
[----:B------:R-:W-:-:S05]  /*0140*/  VIADD R2, R19, 0x1 ;  /* 0x0000000113027836 */ /* 0x000fca0000000000 */
[----:B------:R-:W-:-:S05]  /*0150*/  IADD3 R2, P0, PT, R2, UR6, RZ ;  /* 0x0000000602027c10 */ /* 0x000fca000ff1e0ff */
[----:B------:R-:W-:Y:S02]  /*0160*/  IMAD.X R3, RZ, RZ, UR7, P0 ;  /* 0x00000007ff037e24 */ /* 0x000fe400080e06ff */
[----:B------:R-:W-:-:S03]  /*0170*/  VIADD R4, R19, 0x2 ;  /* 0x0000000213047836 */ /* 0x000fc60000000000 */
[----:B--2---:R0:W-:Y:S04]  /*0180*/  STG.E.U8 desc[UR8][R2.64], R9 ;  /* 0x0000000902007986 */ /* 0x0041e8000c101108 */
[----:B------:R-:W2:Y:S01]  /*0190*/  LDG.E.U8 R11, desc[UR8][R16.64+0x2] ;  /* 0x00000208100b7981 */ /* 0x000ea2000c1e1100 */
        /* <DEDUP_REMOVED lines=9> */
[----:B0-----:R-:W3:Y:S01]  /*0230*/  LDG.E.U8 R3, desc[UR8][R16.64+0x4] ;  /* 0x0000040810037981 */ /* 0x001ee2000c1e1100 */
[----:B------:R-:W-:-:S05]  /*0240*/  IADD3 R8, P0, PT, R8, UR6, RZ ;  /* 0x0000000608087c10 */ /* 0x000fca000ff1e0ff */
[----:B------:R-:W-:Y:S02]  /*0250*/  IMAD.X R9, RZ, RZ, UR7, P0 ;  /* 0x00000007ff097e24 */ /* 0x000fe400080e06ff */
[----:B------:R-:W-:-:S03]  /*0260*/  VIADD R10, R19, 0x5 ;  /* 0x00000005130a7836 */ /* 0x000fc60000000000 */
[----:B---3--:R0:W-:Y:S04]  /*0270*/  STG.E.U8 desc[UR8][R8.64], R3 ;  /* 0x0000000308007986 */ /* 0x0081e8000c101108 */
[----:B------:R-:W3:Y:S01]  /*0280*/  LDG.E.U8 R21, desc[UR8][R16.64+0x5] ;  /* 0x0000050810157981 */ /* 0x000ee2000c1e1100 */
[----:B------:R-:W-:-:S05]  /*0290*/  IADD3 R10, P0, PT, R10, UR6, RZ ;  /* 0x000000060a0a7c10 */ /* 0x000fca000ff1e0ff */
[----:B-1----:R-:W-:Y:S02]  /*02a0*/  IMAD.X R11, RZ, RZ, UR7, P0 ;  /* 0x00000007ff0b7e24 */ /* 0x002fe400080e06ff */
[----:B------:R-:W-:-:S03]  /*02b0*/  VIADD R12, R19, 0x6 ;  /* 0x00000006130c7836 */ /* 0x000fc60000000000 */
[----:B---3--:R1:W-:Y:S04]  /*02c0*/  STG.E.U8 desc[UR8][R10.64], R21 ;  /* 0x000000150a007986 */ /* 0x0083e8000c101108 */
[----:B------:R-:W3:Y:S01]  /*02d0*/  LDG.E.U8 R25, desc[UR8][R16.64+0x6] ;  /* 0x0000060810197981 */ /* 0x000ee2000c1e1100 */
[----:B------:R-:W-:-:S05]  /*02e0*/  IADD3 R12, P0, PT, R12, UR6, RZ ;  /* 0x000000060c0c7c10 */ /* 0x000fca000ff1e0ff */
[----:B--2---:R-:W-:-:S05]  /*02f0*/  IMAD.X R13, RZ, RZ, UR7, P0 ;  /* 0x00000007ff0d7e24 */ /* 0x004fca00080e06ff */
[----:B---3--:R2:W-:Y:S04]  /*0300*/  STG.E.U8 desc[UR8][R12.64], R25 ;  /* 0x000000190c007986 */ /* 0x0085e8000c101108 */
[----:B------:R-:W3:Y:S01]  /*0310*/  LDG.E.U8 R22, desc[UR8][R14.64+0x1] ;  /* 0x000001080e167981 */ /* 0x000ee2000c1e1100 */
[----:B------:R-:W-:Y:S02]  /*0320*/  IMAD.MOV.U32 R0, RZ, RZ, 0x8400 ;  /* 0x00008400ff007424 */ /* 0x000fe400078e00ff */
[----:B0-----:R-:W-:-:S05]  /*0330*/  IMAD.MOV.U32 R3, RZ, RZ, 0x800 ;  /* 0x00000800ff037424 */ /* 0x001fca00078e00ff */
[----:B------:R-:W-:-:S05]  /*0340*/  PRMT R0, R0, 0x5410, R3 ;  /* 0x0000541000007816 */ /* 0x000fca0000000003 */
[----:B------:R-:W-:Y:S01]  /*0350*/  STL [R1+0x4], R0 ;  /* 0x0000040001007387 */ /* 0x000fe20000100800 */
[----:B---3--:R-:W-:-:S05]  /*0360*/  LOP3.LUT R2, R22, 0x1, RZ, 0xc0, !PT ;  /* 0x0000000116027812 */ /* 0x008fca00078ec0ff */
[----:B------:R-:W-:-:S05]  /*0370*/  IMAD.IADD R24, R1, 0x1, R2 ;  /* 0x0000000101187824 */ /* 0x000fca00078e0202 */
[----:B------:R-:W3:Y:S01]  /*0380*/  LDL.U8 R3, [R24+0x6] ;  /* 0x0000060018037983 */ /* 0x000ee20000100000 */
[----:B------:R-:W-:-:S05]  /*0390*/  SHF.R.U32.HI R2, RZ, 0x1, R22 ;  /* 0x00000001ff027819 */ /* 0x000fca0000011616 */
[----:B------:R-:W-:-:S05]  /*03a0*/  IMAD R2, R23, 0x80, R2 ;  /* 0x0000008017027824 */ /* 0x000fca00078e0202 */
[----:B---3--:R-:W-:Y:S02]  /*03b0*/  LOP3.LUT R16, R3, R2, RZ, 0x3c, !PT ;  /* 0x0000000203107212 */ /* 0x008fe400078e3cff */
[----:B------:R-:W3:Y:S02]  /*03c0*/  LDL.U8 R3, [R24+0x4] ;  /* 0x0000040018037983 */ /* 0x000ee40000100000 */
[----:B------:R-:W-:-:S05]  /*03d0*/  LOP3.LUT R2, R16, 0x1, RZ, 0xc0, !PT ;  /* 0x0000000110027812 */ /* 0x000fca00078ec0ff */
[----:B-1----:R-:W-:-:S05]  /*03e0*/  IMAD.IADD R21, R1, 0x1, R2 ;  /* 0x0000000101157824 */ /* 0x002fca00078e0202 */
[----:B------:R-:W4:Y:S01]  /*03f0*/  LDL.U8 R17, [R21+0x6] ;  /* 0x0000060015117983 */ /* 0x000f220000100000 */
[----:B------:R-:W-:Y:S02]  /*0400*/  SHF.R.U32.HI R2, RZ, 0x1, R23 ;  /* 0x00000001ff027819 */ /* 0x000fe40000011617 */
[----:B------:R-:W-:-:S04]  /*0410*/  SHF.R.U32.HI R16, RZ, 0x1, R16 ;  /* 0x00000001ff107819 */ /* 0x000fc80000011610 */
[----:B------:R-:W-:Y:S02]  /*0420*/  LOP3.LUT R16, R16, 0x7f, RZ, 0xc0, !PT ;  /* 0x0000007f10107812 */ /* 0x000fe400078ec0ff */
[----:B---3--:R-:W-:-:S05]  /*0430*/  LOP3.LUT R3, R3, R2, RZ, 0x3c, !PT ;  /* 0x0000000203037212 */ /* 0x008fca00078e3cff */
[----:B------:R-:W-:-:S05]  /*0440*/  IMAD R16, R3, 0x80, R16 ;  /* 0x0000008003107824 */ /* 0x000fca00078e0210 */
[----:B----4-:R-:W-:Y:S02]  /*0450*/  LOP3.LUT R17, R16, R17, RZ, 0x3c, !PT ;  /* 0x0000001110117212 */ /* 0x010fe400078e3cff */
[----:B------:R-:W3:Y:S02]  /*0460*/  LDL.U8 R16, [R21+0x4] ;  /* 0x0000040015107983 */ /* 0x000ee40000100000 */
[----:B------:R-:W-:-:S05]  /*0470*/  LOP3.LUT R2, R17, 0x1, RZ, 0xc0, !PT ;  /* 0x0000000111027812 */ /* 0x000fca00078ec0ff */
[----:B------:R-:W-:-:S05]  /*0480*/  IMAD.IADD R26, R1, 0x1, R2 ;  /* 0x00000001011a7824 */ /* 0x000fca00078e0202 */
[----:B------:R-:W4:Y:S01]  /*0490*/  LDL.U8 R2, [R26+0x6] ;  /* 0x000006001a027983 */ /* 0x000f220000100000 */
[----:B------:R-:W-:Y:S02]  /*04a0*/  LOP3.LUT R3, R3, 0xfe, RZ, 0xc0, !PT ;  /* 0x000000fe03037812 */ /* 0x000fe400078ec0ff */
[----:B------:R-:W-:Y:S01]  /*04b0*/  SHF.R.U32.HI R17, RZ, 0x1, R17 ;  /* 0x00000001ff117819 */ /* 0x000fe20000011611 */
[----:B--2---:R-:W2:Y:S01]  /*04c0*/  LDL.U8 R25, [R26+0x4] ;  /* 0x000004001a197983 */ /* 0x004ea20000100000 */
[----:B------:R-:W-:Y:S02]  /*04d0*/  SHF.R.U32.HI R3, RZ, 0x1, R3 ;  /* 0x00000001ff037819 */ /* 0x000fe40000011603 */
[----:B------:R-:W-:Y:S02]  /*04e0*/  LOP3.LUT R17, R17, 0x7f, RZ, 0xc0, !PT ;  /* 0x0000007f11117812 */ /* 0x000fe400078ec0ff */
[----:B---3--:R-:W-:-:S05]  /*04f0*/  LOP3.LUT R16, R3, R16, RZ, 0x3c, !PT ;  /* 0x0000001003107212 */ /* 0x008fca00078e3cff */
[----:B------:R-:W-:-:S05]  /*0500*/  IMAD R17, R16, 0x80, R17 ;  /* 0x0000008010117824 */ /* 0x000fca00078e0211 */
[----:B----4-:R-:W-:-:S04]  /*0510*/  LOP3.LUT R24, R17, R2, RZ, 0x3c, !PT ;  /* 0x0000000211187212 */ /* 0x010fc800078e3cff */
[----:B------:R-:W-:-:S05]  /*0520*/  LOP3.LUT R2, R24, 0x1, RZ, 0xc0, !PT ;  /* 0x0000000118027812 */ /* 0x000fca00078ec0ff */
[----:B------:R-:W-:-:S05]  /*0530*/  IMAD.IADD R3, R1, 0x1, R2 ;  /* 0x0000000101037824 */ /* 0x000fca00078e0202 */
[----:B------:R-:W3:Y:S01]  /*0540*/  LDL.U8 R2, [R3+0x6] ;  /* 0x0000060003027983 */ /* 0x000ee20000100000 */
[----:B------:R-:W-:-:S04]  /*0550*/  LOP3.LUT R21, R20, 0x3f, RZ, 0xc0, !PT ;  /* 0x0000003f14157812 */ /* 0x000fc800078ec0ff */
[----:B------:R-:W0:Y:S01]  /*0560*/  BREV R17, R21 ;  /* 0x0000001500117301 */ /* 0x000e220000000000 */
[----:B------:R-:W-:Y:S02]  /*0570*/  SHF.R.U32.HI R22, RZ, 0x1, R16 ;  /* 0x00000001ff167819 */ /* 0x000fe40000011610 */
[----:B------:R-:W-:Y:S01]  /*0580*/  SHF.R.U32.HI R24, RZ, 0x1, R24 ;  /* 0x00000001ff187819 */ /* 0x000fe20000011618 */
[----:B------:R-:W4:Y:S01]  /*0590*/  LDL.U8 R3, [R3+0x4] ;  /* 0x0000040003037983 */ /* 0x000f220000100000 */
[----:B------:R-:W-:Y:S02]  /*05a0*/  LOP3.LUT R23, R22, 0x7f, RZ, 0xc0, !PT ;  /* 0x0000007f16177812 */ /* 0x000fe400078ec0ff */
[----:B0-----:R-:W-:-:S05]  /*05b0*/  SHF.R.U32.HI R16, RZ, 0x1a, R17 ;  /* 0x0000001aff107819 */ /* 0x001fca0000011611 */
[----:B------:R-:W-:Y:S01]  /*05c0*/  IMAD R16, R16, 0x80, R23 ;  /* 0x0000008010107824 */ /* 0x000fe200078e0217 */
[----:B------:R-:W-:-:S04]  /*05d0*/  LOP3.LUT R24, R24, 0x7f, RZ, 0xc0, !PT ;  /* 0x0000007f18187812 */ /* 0x000fc800078ec0ff */
[----:B--2---:R-:W-:-:S05]  /*05e0*/  LOP3.LUT R25, R16, R25, RZ, 0x3c, !PT ;  /* 0x0000001910197212 */ /* 0x004fca00078e3cff */
[----:B------:R-:W-:-:S05]  /*05f0*/  IMAD R23, R25, 0x80, R24 ;  /* 0x0000008019177824 */ /* 0x000fca00078e0218 */
[----:B---3--:R-:W-:-:S04]  /*0600*/  LOP3.LUT R23, R23, R2, RZ, 0x3c, !PT ;  /* 0x0000000217177212 */ /* 0x008fc800078e3cff */
[----:B------:R-:W-:-:S05]  /*0610*/  LOP3.LUT R2, R23, 0x1, RZ, 0xc0, !PT ;  /* 0x0000000117027812 */ /* 0x000fca00078ec0ff */
[----:B------:R-:W-:-:S05]  /*0620*/  IMAD.IADD R16, R1, 0x1, R2 ;  /* 0x0000000101107824 */ /* 0x000fca00078e0202 */
[----:B------:R-:W2:Y:S01]  /*0630*/  LDL.U8 R2, [R16+0x6] ;  /* 0x0000060010027983 */ /* 0x000ea20000100000 */
[----:B------:R-:W-:Y:S02]  /*0640*/  SHF.R.U32.HI R25, RZ, 0x1, R25 ;  /* 0x00000001ff197819 */ /* 0x000fe40000011619 */
[----:B------:R-:W-:Y:S02]  /*0650*/  SHF.R.U32.HI R22, RZ, 0x1b, R17 ;  /* 0x0000001bff167819 */ /* 0x000fe40000011611 */
[----:B------:R-:W-:Y:S02]  /*0660*/  LOP3.LUT R25, R25, 0x7f, RZ, 0xc0, !PT ;  /* 0x0000007f19197812 */ /* 0x000fe400078ec0ff */
[----:B------:R-:W-:Y:S01]  /*0670*/  LOP3.LUT R23, R23, 0xffff, RZ, 0xc0, !PT ;  /* 0x0000ffff17177812 */ /* 0x000fe200078ec0ff */
[----:B------:R-:W3:Y:S02]  /*0680*/  LDL.U8 R16, [R16+0x4] ;  /* 0x0000040010107983 */ /* 0x000ee40000100000 */
[----:B------:R-:W-:Y:S01]  /*0690*/  IMAD R22, R22, 0x80, R25 ;  /* 0x0000008016167824 */ /* 0x000fe200078e0219 */
[----:B------:R-:W-:-:S04]  /*06a0*/  SHF.R.U32.HI R23, RZ, 0x1, R23 ;  /* 0x00000001ff177819 */ /* 0x000fc80000011617 */
[----:B----4-:R-:W-:Y:S02]  /*06b0*/  LOP3.LUT R22, R22, R3, RZ, 0x3c, !PT ;  /* 0x0000000316167212 */ /* 0x010fe400078e3cff */
[----:B------:R-:W-:-:S05]  /*06c0*/  LOP3.LUT R23, R23, 0x7f, RZ, 0xc0, !PT ;  /* 0x0000007f17177812 */ /* 0x000fca00078ec0ff */
[----:B------:R-:W-:-:S05]  /*06d0*/  IMAD R23, R22, 0x80, R23 ;  /* 0x0000008016177824 */ /* 0x000fca00078e0217 */
[----:B--2---:R-:W-:-:S04]  /*06e0*/  LOP3.LUT R24, R23, R2, RZ, 0x3c, !PT ;  /* 0x0000000217187212 */ /* 0x004fc800078e3cff */
[----:B------:R-:W-:-:S05]  /*06f0*/  LOP3.LUT R2, R24, 0x1, RZ, 0xc0, !PT ;  /* 0x0000000118027812 */ /* 0x000fca00078ec0ff */
[----:B------:R-:W-:-:S05]  /*0700*/  IMAD.IADD R3, R1, 0x1, R2 ;  /* 0x0000000101037824 */ /* 0x000fca00078e0202 */
[----:B------:R-:W2:Y:S01]  /*0710*/  LDL.U8 R2, [R3+0x6] ;  /* 0x0000060003027983 */ /* 0x000ea20000100000 */
[----:B------:R-:W-:Y:S02]  /*0720*/  SHF.R.U32.HI R23, RZ, 0x1, R22 ;  /* 0x00000001ff177819 */ /* 0x000fe40000011616 */
[----:B------:R-:W-:Y:S02]  /*0730*/  SHF.R.U32.HI R22, RZ, 0x1c, R17 ;  /* 0x0000001cff167819 */ /* 0x000fe40000011611 */
[----:B------:R-:W-:Y:S02]  /*0740*/  LOP3.LUT R23, R23, 0x7f, RZ, 0xc0, !PT ;  /* 0x0000007f17177812 */ /* 0x000fe400078ec0ff */
[----:B------:R-:W-:Y:S01]  /*0750*/  LOP3.LUT R24, R24, 0xffff, RZ, 0xc0, !PT ;  /* 0x0000ffff18187812 */ /* 0x000fe200078ec0ff */
[----:B------:R-:W4:Y:S02]  /*0760*/  LDL.U8 R3, [R3+0x4] ;  /* 0x0000040003037983 */ /* 0x000f240000100000 */
[----:B------:R-:W-:Y:S01]  /*0770*/  IMAD R23, R22, 0x80, R23 ;  /* 0x0000008016177824 */ /* 0x000fe200078e0217 */
[----:B------:R-:W-:-:S04]  /*0780*/  SHF.R.U32.HI R22, RZ, 0x1, R24 ;  /* 0x00000001ff167819 */ /* 0x000fc80000011618 */
[----:B---3--:R-:W-:Y:S02]  /*0790*/  LOP3.LUT R23, R23, R16, RZ, 0x3c, !PT ;  /* 0x0000001017177212 */ /* 0x008fe400078e3cff */
        /* <DEDUP_REMOVED lines=21> */
[----:B------:R-:W-:Y:S01]  /*08f0*/  SHF.R.U32.HI R2, RZ, 0x1e, R17 ;  /* 0x0000001eff027819 */ /* 0x000fe20000011611 */
[----:B------:R-:W4:Y:S01]  /*0900*/  LDL.U8 R27, [R24+0x4] ;  /* 0x00000400181b7983 */ /* 0x000f220000100000 */
[----:B------:R-:W-:Y:S02]  /*0910*/  LOP3.LUT R23, R23, 0x7f, RZ, 0xc0, !PT ;  /* 0x0000007f17177812 */ /* 0x000fe400078ec0ff */
[----:B------:R-:W-:-:S03]  /*0920*/  LOP3.LUT R3, R3, 0xffff, RZ, 0xc0, !PT ;  /* 0x0000ffff03037812 */ /* 0x000fc600078ec0ff */
[----:B------:R-:W-:Y:S01]  /*0930*/  IMAD R23, R2, 0x80, R23 ;  /* 0x0000008002177824 */ /* 0x000fe200078e0217 */
[----:B------:R-:W-:-:S04]  /*0940*/  SHF.R.U32.HI R2, RZ, 0x1, R3 ;  /* 0x00000001ff027819 */ /* 0x000fc80000011603 */
[----:B---3--:R-:W-:Y:S02]  /*0950*/  LOP3.LUT R25, R23, R16, RZ, 0x3c, !PT ;  /* 0x0000001017197212 */ /* 0x008fe400078e3cff */
[----:B------:R-:W-:-:S05]  /*0960*/  LOP3.LUT R2, R2, 0x7f, RZ, 0xc0, !PT ;  /* 0x0000007f02027812 */ /* 0x000fca00078ec0ff */
[----:B------:R-:W-:Y:S01]  /*0970*/  IMAD R3, R25, 0x80, R2 ;  /* 0x0000008019037824 */ /* 0x000fe200078e0202 */
[----:B------:R0:W-:Y:S04]  /*0980*/  STL [R1], R0 ;  /* 0x0000000001007387 */ /* 0x0001e80000100800 */
[----:B--2---:R-:W-:-:S04]  /*0990*/  LOP3.LUT R22, R3, R22, RZ, 0x3c, !PT ;  /* 0x0000001603167212 */ /* 0x004fc800078e3cff */
[----:B------:R-:W-:-:S05]  /*09a0*/  LOP3.LUT R2, R22, 0x1, RZ, 0xc0, !PT ;  /* 0x0000000116027812 */ /* 0x000fca00078ec0ff */
[----:B------:R-:W-:-:S05]  /*09b0*/  IMAD.IADD R23, R1, 0x1, R2 ;  /* 0x0000000101177824 */ /* 0x000fca00078e0202 */
[----:B------:R-:W2:Y:S01]  /*09c0*/  LDL.U8 R3, [R23+0x2] ;  /* 0x0000020017037983 */ /* 0x000ea20000100000 */
[----:B------:R-:W-:Y:S02]  /*09d0*/  SHF.R.U32.HI R16, RZ, 0x1, R25 ;  /* 0x00000001ff107819 */ /* 0x000fe40000011619 */
[----:B------:R-:W-:Y:S02]  /*09e0*/  SHF.R.U32.HI R2, RZ, 0x1f, R17 ;  /* 0x0000001fff027819 */ /* 0x000fe40000011611 */
[----:B------:R-:W-:Y:S02]  /*09f0*/  LOP3.LUT R17, R16, 0x7f, RZ, 0xc0, !PT ;  /* 0x0000007f10117812 */ /* 0x000fe400078ec0ff */
[----:B------:R-:W-:-:S03]  /*0a00*/  SHF.R.U32.HI R16, RZ, 0x1, R22 ;  /* 0x00000001ff107819 */ /* 0x000fc60000011616 */
[----:B------:R-:W-:Y:S01]  /*0a10*/  IMAD R2, R2, 0x80, R17 ;  /* 0x0000008002027824 */ /* 0x000fe200078e0211 */
[----:B------:R-:W-:-:S04]  /*0a20*/  LOP3.LUT R17, R16, 0x7f, RZ, 0xc0, !PT ;  /* 0x0000007f10117812 */ /* 0x000fc800078ec0ff */
[----:B----4-:R-:W-:-:S05]  /*0a30*/  LOP3.LUT R2, R2, R27, RZ, 0x3c, !PT ;  /* 0x0000001b02027212 */ /* 0x010fca00078e3cff */
[----:B------:R-:W-:Y:S02]  /*0a40*/  IMAD R16, R2, 0x80, R17 ;  /* 0x0000008002107824 */ /* 0x000fe400078e0211 */
[----:B------:R-:W3:Y:S03]  /*0a50*/  LDL.U8 R17, [R23] ;  /* 0x0000000017117983 */ /* 0x000ee60000100000 */
[----:B--2---:R-:W-:-:S04]  /*0a60*/  LOP3.LUT R3, R3, R16, RZ, 0x3c, !PT ;  /* 0x0000001003037212 */ /* 0x004fc800078e3cff */
[----:B0-----:R-:W-:-:S05]  /*0a70*/  LOP3.LUT R0, R3, 0x1, RZ, 0xc0, !PT ;  /* 0x0000000103007812 */ /* 0x001fca00078ec0ff */
[----:B------:R-:W-:-:S05]  /*0a80*/  IMAD.IADD R24, R1, 0x1, R0 ;  /* 0x0000000101187824 */ /* 0x000fca00078e0200 */
[----:B------:R-:W2:Y:S01]  /*0a90*/  LDL.U8 R25, [R24+0x2] ;  /* 0x0000020018197983 */ /* 0x000ea20000100000 */
[----:B------:R-:W-:Y:S02]  /*0aa0*/  LOP3.LUT R0, R2, 0xff, RZ, 0xc0, !PT ;  /* 0x000000ff02007812 */ /* 0x000fe400078ec0ff */
[----:B------:R-:W-:Y:S01]  /*0ab0*/  SHF.R.U32.HI R3, RZ, 0x1, R3 ;  /* 0x00000001ff037819 */ /* 0x000fe20000011603 */
[----:B------:R-:W4:Y:S01]  /*0ac0*/  LDL.U8 R16, [R24] ;  /* 0x0000000018107983 */ /* 0x000f220000100000 */
        /* <DEDUP_REMOVED lines=8> */
[----:B------:R-:W-:Y:S02]  /*0b50*/  LOP3.LUT R17, R17, 0xfe, RZ, 0xc0, !PT ;  /* 0x000000fe11117812 */ /* 0x000fe400078ec0ff */
[----:B------:R-:W-:Y:S01]  /*0b60*/  SHF.R.U32.HI R0, RZ, 0x1, R25 ;  /* 0x00000001ff007819 */ /* 0x000fe20000011619 */
[----:B------:R-:W3:Y:S01]  /*0b70*/  LDL.U8 R23, [R26] ;  /* 0x000000001a177983 */ /* 0x000ee20000100000 */
[----:B------:R-:W-:Y:S02]  /*0b80*/  SHF.R.U32.HI R17, RZ, 0x1, R17 ;  /* 0x00000001ff117819 */ /* 0x000fe40000011611 */
[----:B------:R-:W-:Y:S02]  /*0b90*/  LOP3.LUT R0, R0, 0x7f, RZ, 0xc0, !PT ;  /* 0x0000007f00007812 */ /* 0x000fe400078ec0ff */
[----:B----4-:R-:W-:-:S05]  /*0ba0*/  LOP3.LUT R25, R17, R16, RZ, 0x3c, !PT ;  /* 0x0000001011197212 */ /* 0x010fca00078e3cff */
[----:B------:R-:W-:-:S05]  /*0bb0*/  IMAD R0, R25, 0x80, R0 ;  /* 0x0000008019007824 */ /* 0x000fca00078e0200 */
[----:B--2---:R-:W-:-:S04]  /*0bc0*/  LOP3.LUT R16, R0, R3, RZ, 0x3c, !PT ;  /* 0x0000000300107212 */ /* 0x004fc800078e3cff */
[----:B------:R-:W-:-:S05]  /*0bd0*/  LOP3.LUT R0, R16, 0x1, RZ, 0xc0, !PT ;  /* 0x0000000110007812 */ /* 0x000fca00078ec0ff */
[----:B------:R-:W-:-:S05]  /*0be0*/  IMAD.IADD R24, R1, 0x1, R0 ;  /* 0x0000000101187824 */ /* 0x000fca00078e0200 */
[----:B------:R-:W2:Y:S01]  /*0bf0*/  LDL.U8 R0, [R24+0x2] ;  /* 0x0000020018007983 */ /* 0x000ea20000100000 */
[----:B------:R-:W-:-:S04]  /*0c00*/  LOP3.LUT R3, R18, 0x3f, RZ, 0xc0, !PT ;  /* 0x0000003f12037812 */ /* 0x000fc800078ec0ff */
[----:B------:R-:W0:Y:S01]  /*0c10*/  BREV R17, R3 ;  /* 0x0000000300117301 */ /* 0x000e220000000000 */
[----:B------:R-:W-:Y:S02]  /*0c20*/  SHF.R.U32.HI R25, RZ, 0x1, R25 ;  /* 0x00000001ff197819 */ /* 0x000fe40000011619 */
[----:B------:R-:W-:Y:S01]  /*0c30*/  SHF.R.U32.HI R16, RZ, 0x1, R16 ;  /* 0x00000001ff107819 */ /* 0x000fe20000011610 */
[----:B------:R-:W4:Y:S01]  /*0c40*/  LDL.U8 R24, [R24] ;  /* 0x0000000018187983 */ /* 0x000f220000100000 */
[----:B------:R-:W-:Y:S02]  /*0c50*/  LOP3.LUT R28, R25, 0x7f, RZ, 0xc0, !PT ;  /* 0x0000007f191c7812 */ /* 0x000fe400078ec0ff */
[----:B0-----:R-:W-:-:S05]  /*0c60*/  SHF.R.U32.HI R25, RZ, 0x1a, R17 ;  /* 0x0000001aff197819 */ /* 0x001fca0000011611 */
[----:B------:R-:W-:Y:S01]  /*0c70*/  IMAD R28, R25, 0x80, R28 ;  /* 0x00000080191c7824 */ /* 0x000fe200078e021c */
[----:B------:R-:W-:-:S04]  /*0c80*/  LOP3.LUT R16, R16, 0x7f, RZ, 0xc0, !PT ;  /* 0x0000007f10107812 */ /* 0x000fc800078ec0ff */
[----:B---3--:R-:W-:-:S05]  /*0c90*/  LOP3.LUT R23, R28, R23, RZ, 0x3c, !PT ;  /* 0x000000171c177212 */ /* 0x008fca00078e3cff */
[----:B------:R-:W-:-:S05]  /*0ca0*/  IMAD R25, R23, 0x80, R16 ;  /* 0x0000008017197824 */ /* 0x000fca00078e0210 */
[----:B--2---:R-:W-:-:S04]  /*0cb0*/  LOP3.LUT R25, R25, R0, RZ, 0x3c, !PT ;  /* 0x0000000019197212 */ /* 0x004fc800078e3cff */
[----:B------:R-:W-:-:S05]  /*0cc0*/  LOP3.LUT R0, R25, 0x1, RZ, 0xc0, !PT ;  /* 0x0000000119007812 */ /* 0x000fca00078ec0ff */
[----:B------:R-:W-:-:S05]  /*0cd0*/  IMAD.IADD R16, R1, 0x1, R0 ;  /* 0x0000000101107824 */ /* 0x000fca00078e0200 */
[----:B------:R-:W2:Y:S01]  /*0ce0*/  LDL.U8 R0, [R16+0x2] ;  /* 0x0000020010007983 */ /* 0x000ea20000100000 */
[----:B------:R-:W-:-:S04]  /*0cf0*/  SHF.R.U32.HI R23, RZ, 0x1, R23 ;  /* 0x00000001ff177819 */ /* 0x000fc80000011617 */
[----:B------:R-:W-:Y:S02]  /*0d00*/  LOP3.LUT R26, R23, 0x7f, RZ, 0xc0, !PT ;  /* 0x0000007f171a7812 */ /* 0x000fe400078ec0ff */
[----:B------:R-:W-:Y:S01]  /*0d10*/  SHF.R.U32.HI R23, RZ, 0x1b, R17 ;  /* 0x0000001bff177819 */ /* 0x000fe20000011611 */
[----:B------:R-:W3:Y:S01]  /*0d20*/  LDL.U8 R16, [R16] ;  /* 0x0000000010107983 */ /* 0x000ee20000100000 */
[----:B------:R-:W-:-:S03]  /*0d30*/  LOP3.LUT R25, R25, 0xffff, RZ, 0xc0, !PT ;  /* 0x0000ffff19197812 */ /* 0x000fc600078ec0ff */
        /* <DEDUP_REMOVED lines=10> */
[----:B------:R-:W-:Y:S02]  /*0de0*/  LOP3.LUT R26, R24, 0xffff, RZ, 0xc0, !PT ;  /* 0x0000ffff181a7812 */ /* 0x000fe400078ec0ff */
[----:B------:R-:W-:Y:S02]  /*0df0*/  LOP3.LUT R25, R25, 0x7f, RZ, 0xc0, !PT ;  /* 0x0000007f19197812 */ /* 0x000fe400078ec0ff */
[----:B------:R-:W-:Y:S01]  /*0e00*/  SHF.R.U32.HI R24, RZ, 0x1c, R17 ;  /* 0x0000001cff187819 */ /* 0x000fe20000011611 */
[----:B------:R-:W4:Y:S01]  /*0e10*/  LDL.U8 R23, [R23] ;  /* 0x0000000017177983 */ /* 0x000f220000100000 */
[----:B------:R-:W-:-:S03]  /*0e20*/  SHF.R.U32.HI R26, RZ, 0x1, R26 ;  /* 0x00000001ff1a7819 */ /* 0x000fc6000001161a */
[----:B------:R-:W-:-:S05]  /*0e30*/  IMAD R25, R24, 0x80, R25 ;  /* 0x0000008018197824 */ /* 0x000fca00078e0219 */
[----:B---3--:R-:W-:Y:S02]  /*0e40*/  LOP3.LUT R24, R25, R16, RZ, 0x3c, !PT ;  /* 0x0000001019187212 */ /* 0x008fe400078e3cff */
[----:B------:R-:W-:-:S05]  /*0e50*/  LOP3.LUT R25, R26, 0x7f, RZ, 0xc0, !PT ;  /* 0x0000007f1a197812 */ /* 0x000fca00078ec0ff */
[----:B------:R-:W-:-:S05]  /*0e60*/  IMAD R25, R24, 0x80, R25 ;  /* 0x0000008018197824 */ /* 0x000fca00078e0219 */
[----:B--2---:R-:W-:-:S04]  /*0e70*/  LOP3.LUT R26, R25, R0, RZ, 0x3c, !PT ;  /* 0x00000000191a7212 */ /* 0x004fc800078e3cff */
[----:B------:R-:W-:-:S05]  /*0e80*/  LOP3.LUT R0, R26, 0x1, RZ, 0xc0, !PT ;  /* 0x000000011a007812 */ /* 0x000fca00078ec0ff */
[----:B------:R-:W-:-:S05]  /*0e90*/  IMAD.IADD R28, R1, 0x1, R0 ;  /* 0x00000001011c7824 */ /* 0x000fca00078e0200 */
[----:B------:R-:W2:Y:S04]  /*0ea0*/  LDL.U8 R25, [R28+0x2] ;  /* 0x000002001c197983 */ /* 0x000ea80000100000 */
[----:B------:R-:W3:Y:S01]  /*0eb0*/  LDL.U8 R16, [R28] ;  /* 0x000000001c107983 */ /* 0x000ee20000100000 */
[----:B------:R-:W-:Y:S02]  /*0ec0*/  SHF.R.U32.HI R24, RZ, 0x1, R24 ;  /* 0x00000001ff187819 */ /* 0x000fe40000011618 */
[----:B------:R-:W-:Y:S02]  /*0ed0*/  SHF.R.U32.HI R0, RZ, 0x1d, R17 ;  /* 0x0000001dff007819 */ /* 0x000fe40000011611 */
[----:B------:R-:W-:Y:S02]  /*0ee0*/  LOP3.LUT R27, R24, 0x7f, RZ, 0xc0, !PT ;  /* 0x0000007f181b7812 */ /* 0x000fe400078ec0ff */
[----:B------:R-:W-:-:S03]  /*0ef0*/  LOP3.LUT R24, R26, 0xffff, RZ, 0xc0, !PT ;  /* 0x0000ffff1a187812 */ /* 0x000fc600078ec0ff */
[----:B------:R-:W-:Y:S01]  /*0f00*/  IMAD R0, R0, 0x80, R27 ;  /* 0x0000008000007824 */ /* 0x000fe200078e021b */
[----:B------:R-:W-:-:S04]  /*0f10*/  SHF.R.U32.HI R24, RZ, 0x1, R24 ;  /* 0x00000001ff187819 */ /* 0x000fc80000011618 */
[----:B----4-:R-:W-:Y:S02]  /*0f20*/  LOP3.LUT R23, R0, R23, RZ, 0x3c, !PT ;  /* 0x0000001700177212 */ /* 0x010fe400078e3cff */
[----:B------:R-:W-:-:S05]  /*0f30*/  LOP3.LUT R24, R24, 0x7f, RZ, 0xc0, !PT ;  /* 0x0000007f18187812 */ /* 0x000fca00078ec0ff */
[----:B------:R-:W-:Y:S01]  /*0f40*/  IMAD R24, R23, 0x80, R24 ;  /* 0x0000008017187824 */ /* 0x000fe200078e0218 */
[----:B------:R-:W-:-:S04]  /*0f50*/  SHF.R.U32.HI R23, RZ, 0x1, R23 ;  /* 0x00000001ff177819 */ /* 0x000fc80000011617 */
[----:B------:R-:W-:Y:S02]  /*0f60*/  LOP3.LUT R23, R23, 0x7f, RZ, 0xc0, !PT ;  /* 0x0000007f17177812 */ /* 0x000fe400078ec0ff */
[----:B--2---:R-:W-:-:S04]  /*0f70*/  LOP3.LUT R25, R24, R25, RZ, 0x3c, !PT ;  /* 0x0000001918197212 */ /* 0x004fc800078e3cff */
[----:B------:R-:W-:-:S05]  /*0f80*/  LOP3.LUT R0, R25, 0x1, RZ, 0xc0, !PT ;  /* 0x0000000119007812 */ /* 0x000fca00078ec0ff */
[----:B------:R-:W-:Y:S01]  /*0f90*/  IMAD.IADD R26, R1, 0x1, R0 ;  /* 0x00000001011a7824 */ /* 0x000fe200078e0200 */
[----:B------:R-:W-:-:S04]  /*0fa0*/  SHF.R.U32.HI R0, RZ, 0x1e, R17 ;  /* 0x0000001eff007819 */ /* 0x000fc80000011611 */
[----:B------:R-:W2:Y:S01]  /*0fb0*/  LDL.U8 R24, [R26] ;  /* 0x000000001a187983 */ /* 0x000ea20000100000 */
[----:B------:R-:W-:-:S03]  /*0fc0*/  IMAD R27, R0, 0x80, R23 ;  /* 0x00000080001b7824 */ /* 0x000fc600078e0217 */
[----:B------:R-:W4:Y:S02]  /*0fd0*/  LDG.E.U8 R23, desc[UR8][R14.64+0x2] ;  /* 0x000002080e177981 */ /* 0x000f24000c1e1100 */
[----:B---3--:R-:W-:Y:S02]  /*0fe0*/  LOP3.LUT R27, R27, R16, RZ, 0x3c, !PT ;  /* 0x000000101b1b7212 */ /* 0x008fe400078e3cff */
[----:B------:R-:W3:Y:S04]  /*0ff0*/  LDG.E.U8 R16, desc[UR8][R14.64+0x3] ;  /* 0x000003080e107981 */ /* 0x000ee8000c1e1100 */
[----:B------:R-:W5:Y:S01]  /*1000*/  LDL.U8 R0, [R26+0x2] ;  /* 0x000002001a007983 */ /* 0x000f620000100000 */
[----:B------:R-:W-:-:S04]  /*1010*/  LOP3.LUT R2, R2, 0xff, RZ, 0xc0, !PT ;  /* 0x000000ff02027812 */ /* 0x000fc800078ec0ff */
[----:B------:R-:W-:Y:S02]  /*1020*/  ISETP.GT.U32.AND P0, PT, R2, 0xe4, PT ;  /* 0x000000e40200780c */ /* 0x000fe40003f04070 */
[----:B------:R-:W-:Y:S02]  /*1030*/  SHF.R.U32.HI R2, RZ, 0x1, R27 ;  /* 0x00000001ff027819 */ /* 0x000fe4000001161b */
[----:B------:R-:W-:Y:S02]  /*1040*/  SHF.R.U32.HI R17, RZ, 0x1f, R17 ;  /* 0x0000001fff117819 */ /* 0x000fe40000011611 */
[----:B------:R-:W-:Y:S02]  /*1050*/  LOP3.LUT R2, R2, 0x7f, RZ, 0xc0, !PT ;  /* 0x0000007f02027812 */ /* 0x000fe400078ec0ff */
[----:B------:R-:W-:-:S03]  /*1060*/  LOP3.LUT R25, R25, 0xffff, RZ, 0xc0, !PT ;  /* 0x0000ffff19197812 */ /* 0x000fc600078ec0ff */
[----:B------:R-:W-:Y:S02]  /*1070*/  IMAD R17, R17, 0x80, R2 ;  /* 0x0000008011117824 */ /* 0x000fe400078e0202 */
[----:B------:R-:W5:Y:S01]  /*1080*/  LDG.E.U8 R2, desc[UR8][R14.64+0x5] ;  /* 0x000005080e027981 */ /* 0x000f62000c1e1100 */
[----:B------:R-:W-:-:S04]  /*1090*/  SHF.R.U32.HI R25, RZ, 0x1, R25 ;  /* 0x00000001ff197819 */ /* 0x000fc80000011619 */
[----:B------:R-:W-:Y:S02]  /*10a0*/  LOP3.LUT R28, R25, 0x7f, RZ, 0xc0, !PT ;  /* 0x0000007f191c7812 */ /* 0x000fe400078ec0ff */
[----:B------:R-:W5:Y:S01]  /*10b0*/  LDG.E.U8 R25, desc[UR8][R14.64+0x4] ;  /* 0x000004080e197981 */ /* 0x000f62000c1e1100 */
[----:B------:R-:W-:Y:S02]  /*10c0*/  LOP3.LUT R29, R22, 0xff, RZ, 0xc0, !PT ;  /* 0x000000ff161d7812 */ /* 0x000fe400078ec0ff */
[----:B--2---:R-:W-:Y:S01]  /*10d0*/  LOP3.LUT R17, R17, R24, RZ, 0x3c, !PT ;  /* 0x0000001811117212 */ /* 0x004fe200078e3cff */
[----:B------:R-:W-:Y:S02]  /*10e0*/  VIADD R24, R21, 0x1 ;  /* 0x0000000115187836 */ /* 0x000fe40000000000 */
[----:B------:R-:W-:-:S04]  /*10f0*/  @!P0 IMAD.MOV R24, RZ, RZ, R21 ;  /* 0x000000ffff188224 */ /* 0x000fc800078e0215 */
[----:B----4-:R-:W-:Y:S02]  /*1100*/  IMAD.IADD R24, R23, 0x1, R24 ;  /* 0x0000000117187824 */ /* 0x010fe400078e0218 */
[----:B------:R-:W2:Y:S01]  /*1110*/  LDG.E.U8 R23, desc[UR8][R14.64+0x6] ;  /* 0x000006080e177981 */ /* 0x000ea2000c1e1100 */
[----:B---3--:R-:W-:Y:S01]  /*1120*/  IMAD.IADD R29, R16, 0x1, R29 ;  /* 0x00000001101d7824 */ /* 0x008fe200078e021d */
[----:B------:R-:W-:-:S04]  /*1130*/  LOP3.LUT R16, R17, 0xff, RZ, 0xc0, !PT ;  /* 0x000000ff11107812 */ /* 0x000fc800078ec0ff */
[----:B------:R-:W-:Y:S01]  /*1140*/  ISETP.GT.U32.AND P0, PT, R16, 0xe4, PT ;  /* 0x000000e41000780c */ /* 0x000fe20003f04070 */
[----:B------:R-:W-:Y:S01]  /*1150*/  IMAD R27, R27, 0x80, R28 ;  /* 0x000000801b1b7824 */ /* 0x000fe200078e021c */
[C---:B------:R-:W-:Y:S02]  /*1160*/  LEA.HI R22, R24.reuse, R29, RZ, 0x18 ;  /* 0x0000001d18167211 */ /* 0x040fe400078fc0ff */
[----:B------:R-:W-:Y:S02]  /*1170*/  LOP3.LUT R29, R24, 0xff, RZ, 0xc0, !PT ;  /* 0x000000ff181d7812 */ /* 0x000fe400078ec0ff */
[----:B-----5:R-:W-:Y:S01]  /*1180*/  LOP3.LUT R27, R27, R0, RZ, 0x3c, !PT ;  /* 0x000000001b1b7212 */ /* 0x020fe200078e3cff */
[----:B------:R-:W-:-:S06]  /*1190*/  VIADD R0, R3, 0x1 ;  /* 0x0000000103007836 */ /* 0x000fcc0000000000 */
[----:B------:R-:W-:-:S04]  /*11a0*/  @!P0 IMAD.MOV R0, RZ, RZ, R3 ;  /* 0x000000ffff008224 */ /* 0x000fc800078e0203 */
[----:B------:R-:W-:Y:S01]  /*11b0*/  IMAD.IADD R29, R29, 0x1, R0 ;  /* 0x000000011d1d7824 */ /* 0x000fe200078e0200 */
[C---:B------:R-:W-:Y:S02]  /*11c0*/  LOP3.LUT R0, R22.reuse, 0xff, RZ, 0xc0, !PT ;  /* 0x000000ff16007812 */ /* 0x040fe400078ec0ff */
[----:B------:R-:W-:-:S04]  /*11d0*/  LOP3.LUT R22, R22, 0xffff, RZ, 0xc0, !PT ;  /* 0x0000ffff16167812 */ /* 0x000fc800078ec0ff */
[----:B------:R-:W-:-:S04]  /*11e0*/  SHF.R.U32.HI R22, RZ, 0x1, R22 ;  /* 0x00000001ff167819 */ /* 0x000fc80000011616 */
[----:B------:R-:W-:Y:S02]  /*11f0*/  LOP3.LUT R22, R22, 0x80, RZ, 0xc0, !PT ;  /* 0x0000008016167812 */ /* 0x000fe400078ec0ff */
[----:B------:R-:W-:Y:S02]  /*1200*/  LOP3.LUT R24, R27, 0xff, RZ, 0xc0, !PT ;  /* 0x000000ff1b187812 */ /* 0x000fe400078ec0ff */
[C---:B------:R-:W-:Y:S02]  /*1210*/  LEA.HI R22, R2.reuse, R22, RZ, 0x1f ;  /* 0x0000001602167211 */ /* 0x040fe400078ff8ff */
[----:B------:R-:W-:Y:S01]  /*1220*/  LOP3.LUT R2, R2, 0x1, RZ, 0xc0, !PT ;  /* 0x0000000102027812 */ /* 0x000fe200078ec0ff */
[----:B------:R-:W-:-:S03]  /*1230*/  IMAD.IADD R0, R0, 0x1, R24 ;  /* 0x0000000100007824 */ /* 0x000fc600078e0218 */
[----:B------:R-:W-:Y:S02]  /*1240*/  IADD3 R2, PT, PT, R22, R21, R2 ;  /* 0x0000001516027210 */ /* 0x000fe40007ffe002 */
[----:B------:R-:W2:Y:S01]  /*1250*/  POPC R22, R21 ;  /* 0x0000001500167309 */ /* 0x000ea20000000000 */
[----:B------:R-:W-:Y:S02]  /*1260*/  LEA.HI R0, R29, R0, RZ, 0x18 ;  /* 0x000000001d007211 */ /* 0x000fe400078fc0ff */
[----:B------:R-:W-:Y:S02]  /*1270*/  LOP3.LUT R25, R25, 0x3f, R20, 0x78, !PT ;  /* 0x0000003f19197812 */ /* 0x000fe400078e7814 */
[----:B------:R-:W-:-:S04]  /*1280*/  LOP3.LUT R20, R0, 0xffff, RZ, 0xc0, !PT ;  /* 0x0000ffff00147812 */ /* 0x000fc800078ec0ff */
[----:B------:R-:W-:-:S04]  /*1290*/  SHF.R.U32.HI R20, RZ, 0x1, R20 ;  /* 0x00000001ff147819 */ /* 0x000fc80000011614 */
[----:B------:R-:W-:Y:S02]  /*12a0*/  LOP3.LUT R20, R20, 0x80, RZ, 0xc0, !PT ;  /* 0x0000008014147812 */ /* 0x000fe400078ec0ff */
[----:B------:R-:W-:Y:S01]  /*12b0*/  LOP3.LUT R25, R25, 0x3f, R18, 0x78, !PT ;  /* 0x0000003f19197812 */ /* 0x000fe200078e7812 */
[----:B------:R0:W-:Y:S04]  /*12c0*/  STG.E.U8 desc[UR8][R14.64], R17 ;  /* 0x000000110e007986 */ /* 0x0001e8000c101108 */
[----:B------:R0:W-:Y:S04]  /*12d0*/  STG.E.U8 desc[UR8][R14.64+0x4], R25 ;  /* 0x000004190e007986 */ /* 0x0001e8000c101108 */
[----:B------:R0:W-:Y:S04]  /*12e0*/  STG.E.U8 desc[UR8][R14.64+0x1], R27 ;  /* 0x0000011b0e007986 */ /* 0x0001e8000c101108 */
[----:B------:R0:W-:Y:S04]  /*12f0*/  STG.E.U8 desc[UR8][R14.64+0x2], R29 ;  /* 0x0000021d0e007986 */ /* 0x0001e8000c101108 */
[----:B------:R0:W-:Y:S01]  /*1300*/  STG.E.U8 desc[UR8][R14.64+0x3], R0 ;  /* 0x000003000e007986 */ /* 0x0001e2000c101108 */
[----:B------:R-:W-:Y:S01]  /*1310*/  ISETP.NE.AND P1, PT, R16, 0x65, PT ;  /* 0x000000651000780c */ /* 0x000fe20003f25270 */
[----:B------:R-:W-:Y:S01]  /*1320*/  BSSY.RECONVERGENT B0, `(.L_x_0) ;  /* 0x0000021000007945 */ /* 0x000fe20003800200 */
[----:B------:R-:W-:Y:S01]  /*1330*/  PLOP3.LUT P0, PT, PT, PT, PT, 0x8, 0x80 ;  /* 0x000000000080781c */ /* 0x000fe20003f0e170 */
[----:B--2---:R-:W-:Y:S01]  /*1340*/  IMAD.IADD R23, R22, 0x1, R23 ;  /* 0x0000000116177824 */ /* 0x004fe200078e0217 */
[----:B------:R-:W-:-:S04]  /*1350*/  SHF.R.U32.HI R22, RZ, 0x1, R2 ;  /* 0x00000001ff167819 */ /* 0x000fc80000011602 */
[----:B------:R-:W-:Y:S02]  /*1360*/  LOP3.LUT R22, R20, 0x7f, R22, 0xf8, !PT ;  /* 0x0000007f14167812 */ /* 0x000fe400078ef816 */
[----:B------:R-:W1:Y:S01]  /*1370*/  POPC R20, R3 ;  /* 0x0000000300147309 */ /* 0x000e620000000000 */
[C---:B------:R-:W-:Y:S02]  /*1380*/  LEA.HI R23, R2.reuse, R23, RZ, 0x18 ;  /* 0x0000001702177211 */ /* 0x040fe400078fc0ff */
[----:B------:R-:W-:-:S04]  /*1390*/  LOP3.LUT R2, R2, 0x1, RZ, 0xc0, !PT ;  /* 0x0000000102027812 */ /* 0x000fc800078ec0ff */
[----:B------:R-:W-:Y:S01]  /*13a0*/  IADD3 R2, PT, PT, R22, R3, R2 ;  /* 0x0000000316027210 */ /* 0x000fe20007ffe002 */
[----:B-1----:R-:W-:-:S05]  /*13b0*/  IMAD.IADD R23, R23, 0x1, R20 ;  /* 0x0000000117177824 */ /* 0x002fca00078e0214 */
[----:B------:R-:W-:Y:S01]  /*13c0*/  LEA.HI R23, R2, R23, RZ, 0x18 ;  /* 0x0000001702177211 */ /* 0x000fe200078fc0ff */
[----:B------:R0:W-:Y:S04]  /*13d0*/  STG.E.U8 desc[UR8][R14.64+0x5], R2 ;  /* 0x000005020e007986 */ /* 0x0001e8000c101108 */
[----:B------:R0:W-:Y:S01]  /*13e0*/  STG.E.U8 desc[UR8][R14.64+0x6], R23 ;  /* 0x000006170e007986 */ /* 0x0001e2000c101108 */
[----:B------:R-:W-:Y:S05]  /*13f0*/  @P1 BRA `(.L_x_1) ;  /* 0x00000000004c1947 */ /* 0x000fea0003800000 */
[----:B0-----:R-:W-:-:S05]  /*1400*/  VIADD R14, R19, 0x1 ;  /* 0x00000001130e7836 */ /* 0x001fca0000000000 */
[----:B------:R-:W-:-:S05]  /*1410*/  IADD3 R14, P1, PT, R14, UR6, RZ ;  /* 0x000000060e0e7c10 */ /* 0x000fca000ff3e0ff */
[----:B------:R-:W-:-:S05]  /*1420*/  IMAD.X R15, RZ, RZ, UR7, P1 ;  /* 0x00000007ff0f7e24 */ /* 0x000fca00088e06ff */
[----:B------:R-:W2:Y:S02]  /*1430*/  LDG.E.U8 R14, desc[UR8][R14.64] ;  /* 0x000000080e0e7981 */ /* 0x000ea4000c1e1100 */
[----:B--2---:R-:W-:-:S13]  /*1440*/  ISETP.NE.AND P1, PT, R14, 0x94, PT ;  /* 0x000000940e00780c */ /* 0x004fda0003f25270 */
[----:B------:R-:W-:Y:S05]  /*1450*/  @P1 BRA `(.L_x_1) ;  /* 0x0000000000341947 */ /* 0x000fea0003800000 */
        /* <DEDUP_REMOVED lines=11> */
[----:B------:R-:W2:Y:S02]  /*1510*/  @!P1 LDG.E.U8 R12, desc[UR8][R12.64] ;  /* 0x000000080c0c9981 */ /* 0x000ea4000c1e1100 */
[----:B--2---:R-:W-:-:S13]  /*1520*/  @!P1 ISETP.EQ.AND P0, PT, R12, 0x25, PT ;  /* 0x000000250c00980c */ /* 0x004fda0003f02270 */
.L_x_1:
[----:B------:R-:W-:Y:S05]  /*1530*/  BSYNC.RECONVERGENT B0 ;  /* 0x0000000000007941 */ /* 0x000fea0003800200 */
.L_x_0:
[----:B------:R-:W1:Y:S01]  /*1540*/  LDCU.64 UR4, c[0x0][0x3a8] ;  /* 0x00007500ff0477ac */ /* 0x000e620008000a00 */
[----:B0-----:R-:W-:Y:S01]  /*1550*/  VIADD R2, R19, 0x7 ;  /* 0x0000000713027836 */ /* 0x001fe20000000000 */
[----:B------:R-:W-:-:S04]  /*1560*/  SEL R11, RZ, 0x1, !P0 ;  /* 0x00000001ff0b7807 */ /* 0x000fc80004000000 */
[----:B------:R-:W-:Y:S02]  /*1570*/  IADD3 R2, P1, PT, R2, UR6, RZ ;  /* 0x0000000602027c10 */ /* 0x000fe4000ff3e0ff */
[----:B-1----:R-:W-:-:S03]  /*1580*/  IADD3 R6, P3, PT, R3, UR4, RZ ;  /* 0x0000000403067c10 */ /* 0x002fc6000ff7e0ff */
[----:B------:R-:W-:Y:S01]  /*1590*/  IMAD.X R3, RZ, RZ, UR7, P1 ;  /* 0x00000007ff037e24 */ /* 0x000fe200088e06ff */
[----:B------:R-:W-:Y:S01]  /*15a0*/  IADD3 R4, P2, PT, R21, UR4, RZ ;  /* 0x0000000415047c10 */ /* 0x000fe2000ff5e0ff */
[----:B------:R-:W-:-:S03]  /*15b0*/  IMAD.X R7, RZ, RZ, UR5, P3 ;  /* 0x00000005ff077e24 */ /* 0x000fc600098e06ff */
[----:B------:R-:W-:Y:S01]  /*15c0*/  STG.E.U8 desc[UR8][R2.64], R11 ;  /* 0x0000000b02007986 */ /* 0x000fe2000c101108 */
[----:B------:R-:W-:Y:S01]  /*15d0*/  IMAD.X R5, RZ, RZ, UR5, P2 ;  /* 0x00000005ff057e24 */ /* 0x000fe200090e06ff */
[----:B------:R-:W0:Y:S02]  /*15e0*/  LDCU.64 UR4, c[0x0][0x388] ;  /* 0x00007100ff0477ac */ /* 0x000e240008000a00 */
[----:B------:R-:W2:Y:S04]  /*15f0*/  LDG.E.U8 R7, desc[UR8][R6.64] ;  /* 0x0000000806077981 */ /* 0x000ea8000c1e1100 */
[----:B------:R-:W2:Y:S01]  /*1600*/  LDG.E.U8 R4, desc[UR8][R4.64] ;  /* 0x0000000804047981 */ /* 0x000ea2000c1e1100 */
[----:B------:R-:W-:-:S05]  /*1610*/  IMAD R8, R18, -0x7, R19 ;  /* 0xfffffff912087824 */ /* 0x000fca00078e0213 */
[----:B0-----:R-:W-:-:S05]  /*1620*/  IADD3 R8, P0, PT, R8, UR4, RZ ;  /* 0x0000000408087c10 */ /* 0x001fca000ff1e0ff */
[----:B------:R-:W-:Y:S01]  /*1630*/  IMAD.X R9, RZ, RZ, UR5, P0 ;  /* 0x00000005ff097e24 */ /* 0x000fe200080e06ff */
[----:B--2---:R-:W-:-:S05]  /*1640*/  LOP3.LUT R13, R7, R4, RZ, 0xfc, !PT ;  /* 0x00000004070d7212 */ /* 0x004fca00078efcff */
[----:B------:R-:W-:Y:S01]  /*1650*/  STG.E.U8 desc[UR8][R8.64], R13 ;  /* 0x0000000d08007986 */ /* 0x000fe2000c101108 */
[----:B------:R-:W-:Y:S05]  /*1660*/  EXIT ;  /* 0x000000000000794d */ /* 0x000fea0003800000 */
.L_x_2:
[----:B------:R-:W-:-:S00]  /*1670*/  BRA `(.L_x_2) ;  /* 0xfffffffc00fc7947 */ /* 0x000fc0000383ffff */
[----:B------:R-:W-:-:S00]  /*1680*/  NOP ;  /* 0x0000000000007918 */ /* 0x000fc00000000000 */
[----:B------:R-:W-:-:S00]  /*1690*/  NOP ;  /* 0x0000000000007918 */ /* 0x000fc00000000000 */
[----:B------:R-:W-:-:S00]  /*16a0*/  NOP ;  /* 0x0000000000007918 */ /* 0x000fc00000000000 */
[----:B------:R-:W-:-:S00]  /*16b0*/  NOP ;  /* 0x0000000000007918 */ /* 0x000fc00000000000 */
[----:B------:R-:W-:-:S00]  /*16c0*/  NOP ;  /* 0x0000000000007918 */ /* 0x000fc00000000000 */
[----:B------:R-:W-:-:S00]  /*16d0*/  NOP ;  /* 0x0000000000007918 */ /* 0x000fc00000000000 */
[----:B------:R-:W-:-:S00]  /*16e0*/  NOP ;  /* 0x0000000000007918 */ /* 0x000fc00000000000 */
[----:B------:R-:W-:-:S00]  /*16f0*/  NOP ;  /* 0x0000000000007918 */ /* 0x000fc00000000000 */
.L_x_5:


//--------------------- .text._Z9calc_4colPhS_PKhS1_S1_S1_j --------------------------
	.section	.text._Z9calc_4colPhS_PKhS1_S1_S1_j,"ax",@progbits
	.align	128
        .global         _Z9calc_4colPhS_PKhS1_S1_S1_j
        .type           _Z9calc_4colPhS_PKhS1_S1_S1_j,@function
        .size           _Z9calc_4colPhS_PKhS1_S1_S1_j,(.L_x_6 - _Z9calc_4colPhS_PKhS1_S1_S1_j)
        .other          _Z9calc_4colPhS_PKhS1_S1_S1_j,@"STO_CUDA_ENTRY STV_DEFAULT"
_Z9calc_4colPhS_PKhS1_S1_S1_j:
.text._Z9calc_4colPhS_PKhS1_S1_S1_j:
[----:B------:R-:W0:Y:S01]  /*0000*/  LDC R1, c[0x0][0x37c] ;  /* 0x0000df00ff017b82 */ /* 0x000e220000000800 */
[----:B------:R-:W1:Y:S01]  /*0010*/  LDCU UR4, c[0x0][0x3b0] ;  /* 0x00007600ff0477ac */ /* 0x000e620008000800 */
[----:B0-----:R-:W-:Y:S01]  /*0020*/  VIADD R1, R1, 0xfffffff8 ;  /* 0xfffffff801017836 */ /* 0x001fe20000000000 */
[----:B------:R-:W1:Y:S01]  /*0030*/  LDCU.128 UR8, c[0x0][0x390] ;  /* 0x00007200ff0877ac */ /* 0x000e620008000c00 */
[----:B------:R-:W0:Y:S01]  /*0040*/  LDCU.64 UR6, c[0x0][0x358] ;  /* 0x00006b00ff0677ac */ /* 0x000e220008000a00 */
[----:B------:R-:W2:Y:S01]  /*0050*/  S2R R13, SR_CTAID.Y ;  /* 0x00000000000d7919 */ /* 0x000ea20000002600 */
[----:B------:R-:W3:Y:S01]  /*0060*/  LDCU.128 UR12, c[0x0][0x380] ;  /* 0x00007000ff0c77ac */ /* 0x000ee20008000c00 */
[----:B-1----:R-:W-:-:S04]  /*0070*/  ULEA UR4, UP0, UR4, UR8, 0x3 ;  /* 0x0000000804047291 */ /* 0x002fc8000f8018ff */
[----:B------:R-:W-:Y:S02]  /*0080*/  UIADD3.X UR5, UPT, UPT, URZ, UR9, URZ, UP0, !UPT ;  /* 0x00000009ff057290 */ /* 0x000fe400087fe4ff */
[----:B------:R-:W-:-:S04]  /*0090*/  IMAD.U32 R8, RZ, RZ, UR4 ;  /* 0x00000004ff087e24 */ /* 0x000fc8000f8e00ff */
[----:B------:R-:W-:-:S05]  /*00a0*/  IMAD.U32 R9, RZ, RZ, UR5 ;  /* 0x00000005ff097e24 */ /* 0x000fca000f8e00ff */
[----:B0-----:R-:W4:Y:S01]  /*00b0*/  LDG.E.U8 R17, desc[UR6][R8.64] ;  /* 0x0000000608117981 */ /* 0x001f22000c1e1100 */
[----:B------:R-:W2:Y:S01]  /*00c0*/  LDCU UR4, c[0x0][0x370] ;  /* 0x00006e00ff0477ac */ /* 0x000ea20008000800 */
[----:B------:R-:W2:Y:S01]  /*00d0*/  S2R R10, SR_CTAID.X ;  /* 0x00000000000a7919 */ /* 0x000ea20000002500 */
[----:B------:R-:W0:Y:S01]  /*00e0*/  LDCU UR5, c[0x0][0x360] ;  /* 0x00006c00ff0577ac */ /* 0x000e220008000800 */
[----:B------:R-:W0:Y:S01]  /*00f0*/  S2R R12, SR_TID.X ;  /* 0x00000000000c7919 */ /* 0x000e220000002100 */
[----:B--2---:R-:W-:-:S04]  /*0100*/  IMAD R11, R13, UR4, R10 ;  /* 0x000000040d0b7c24 */ /* 0x004fc8000f8e020a */
[----:B0-----:R-:W-:-:S05]  /*0110*/  IMAD R11, R11, UR5, R12 ;  /* 0x000000050b0b7c24 */ /* 0x001fca000f8e020c */
[----:B---3--:R-:W-:-:S05]  /*0120*/  LEA R6, P0, R11, UR12, 0x3 ;  /* 0x0000000c0b067c11 */ /* 0x008fca000f8018ff */
[----:B------:R-:W-:-:S05]  /*0130*/  IMAD.X R7, RZ, RZ, UR13, P0 ;  /* 0x0000000dff077e24 */ /* 0x000fca00080e06ff */
[----:B----4-:R0:W-:Y:S04]  /*0140*/  STG.E.U8 desc[UR6][R6.64], R17 ;  /* 0x0000001106007986 */ /* 0x0101e8000c101106 */
[----:B------:R-:W2:Y:S01]  /*0150*/  LDG.E.U8 R15, desc[UR6][R8.64+0x1] ;  /* 0x00000106080f7981 */ /* 0x000ea2000c1e1100 */
[----:B------:R-:W-:Y:S02]  /*0160*/  IMAD.MOV.U32 R0, RZ, RZ, 0x8400 ;  /* 0x00008400ff007424 */ /* 0x000fe400078e00ff */
[----:B------:R-:W-:-:S05]  /*0170*/  IMAD.MOV.U32 R3, RZ, RZ, 0x800 ;  /* 0x00000800ff037424 */ /* 0x000fca00078e00ff */
[----:B------:R-:W-:-:S05]  /*0180*/  PRMT R0, R0, 0x5410, R3 ;  /* 0x0000541000007816 */ /* 0x000fca0000000003 */
[----:B------:R-:W-:Y:S01]  /*0190*/  STL [R1], R0 ;  /* 0x0000000001007387 */ /* 0x000fe20000100800 */
[----:B--2---:R-:W-:-:S05]  /*01a0*/  LOP3.LUT R2, R15, 0x1, RZ, 0xc0, !PT ;  /* 0x000000010f027812 */ /* 0x004fca00078ec0ff */
[----:B------:R-:W-:-:S05]  /*01b0*/  IMAD.IADD R16, R1, 0x1, R2 ;  /* 0x0000000101107824 */ /* 0x000fca00078e0202 */
[----:B------:R-:W2:Y:S01]  /*01c0*/  LDL.U8 R3, [R16+0x2] ;  /* 0x0000020010037983 */ /* 0x000ea20000100000 */
[----:B------:R-:W-:-:S05]  /*01d0*/  SHF.R.U32.HI R2, RZ, 0x1, R15 ;  /* 0x00000001ff027819 */ /* 0x000fca000001160f */
[----:B------:R-:W-:-:S05]  /*01e0*/  IMAD R2, R17, 0x80, R2 ;  /* 0x0000008011027824 */ /* 0x000fca00078e0202 */
[----:B--2---:R-:W-:Y:S02]  /*01f0*/  LOP3.LUT R4, R3, R2, RZ, 0x3c, !PT ;  /* 0x0000000203047212 */ /* 0x004fe400078e3cff */
[----:B------:R-:W2:Y:S02]  /*0200*/  LDL.U8 R3, [R16] ;  /* 0x0000000010037983 */ /* 0x000ea40000100000 */
[----:B------:R-:W-:-:S05]  /*0210*/  LOP3.LUT R2, R4, 0x1, RZ, 0xc0, !PT ;  /* 0x0000000104027812 */ /* 0x000fca00078ec0ff */
[----:B------:R-:W-:-:S05]  /*0220*/  IMAD.IADD R14, R1, 0x1, R2 ;  /* 0x00000001010e7824 */ /* 0x000fca00078e0202 */
[----:B------:R-:W3:Y:S01]  /*0230*/  LDL.U8 R5, [R14+0x2] ;  /* 0x000002000e057983 */ /* 0x000ee20000100000 */
[----:B------:R-:W-:Y:S02]  /*0240*/  SHF.R.U32.HI R2, RZ, 0x1, R17 ;  /* 0x00000001ff027819 */ /* 0x000fe40000011611 */
[----:B------:R-:W-:-:S04]  /*0250*/  SHF.R.U32.HI R4, RZ, 0x1, R4 ;  /* 0x00000001ff047819 */ /* 0x000fc80000011604 */
[----:B------:R-:W-:Y:S02]  /*0260*/  LOP3.LUT R4, R4, 0x7f, RZ, 0xc0, !PT ;  /* 0x0000007f04047812 */ /* 0x000fe400078ec0ff */
[----:B--2---:R-:W-:-:S05]  /*0270*/  LOP3.LUT R3, R3, R2, RZ, 0x3c, !PT ;  /* 0x0000000203037212 */ /* 0x004fca00078e3cff */
[----:B------:R-:W-:-:S05]  /*0280*/  IMAD R4, R3, 0x80, R4 ;  /* 0x0000008003047824 */ /* 0x000fca00078e0204 */
[----:B---3--:R-:W-:Y:S02]  /*0290*/  LOP3.LUT R5, R4, R5, RZ, 0x3c, !PT ;  /* 0x0000000504057212 */ /* 0x008fe400078e3cff */
[----:B------:R-:W2:Y:S02]  /*02a0*/  LDL.U8 R4, [R14] ;  /* 0x000000000e047983 */ /* 0x000ea40000100000 */
[----:B------:R-:W-:-:S05]  /*02b0*/  LOP3.LUT R2, R5, 0x1, RZ, 0xc0, !PT ;  /* 0x0000000105027812 */ /* 0x000fca00078ec0ff */
[----:B------:R-:W-:-:S05]  /*02c0*/  IMAD.IADD R20, R1, 0x1, R2 ;  /* 0x0000000101147824 */ /* 0x000fca00078e0202 */
[----:B0-----:R-:W3:Y:S01]  /*02d0*/  LDL.U8 R17, [R20+0x2] ;  /* 0x0000020014117983 */ /* 0x001ee20000100000 */
[----:B------:R-:W-:Y:S02]  /*02e0*/  LOP3.LUT R3, R3, 0xfe, RZ, 0xc0, !PT ;  /* 0x000000fe03037812 */ /* 0x000fe400078ec0ff */
[----:B------:R-:W-:Y:S02]  /*02f0*/  SHF.R.U32.HI R5, RZ, 0x1, R5 ;  /* 0x00000001ff057819 */ /* 0x000fe40000011605 */
[----:B------:R-:W-:Y:S02]  /*0300*/  SHF.R.U32.HI R3, RZ, 0x1, R3 ;  /* 0x00000001ff037819 */ /* 0x000fe40000011603 */
[----:B------:R-:W-:Y:S02]  /*0310*/  LOP3.LUT R2, R5, 0x7f, RZ, 0xc0, !PT ;  /* 0x0000007f05027812 */ /* 0x000fe400078ec0ff */
[----:B--2---:R-:W-:-:S05]  /*0320*/  LOP3.LUT R3, R3, R4, RZ, 0x3c, !PT ;  /* 0x0000000403037212 */ /* 0x004fca00078e3cff */
[----:B------:R-:W-:-:S05]  /*0330*/  IMAD R2, R3, 0x80, R2 ;  /* 0x0000008003027824 */ /* 0x000fca00078e0202 */
[----:B---3--:R-:W-:Y:S02]  /*0340*/  LOP3.LUT R4, R2, R17, RZ, 0x3c, !PT ;  /* 0x0000001102047212 */ /* 0x008fe400078e3cff */
[----:B------:R-:W2:Y:S02]  /*0350*/  LDL.U8 R17, [R20] ;  /* 0x0000000014117983 */ /* 0x000ea40000100000 */
[----:B------:R-:W-:-:S05]  /*0360*/  LOP3.LUT R2, R4, 0x1, RZ, 0xc0, !PT ;  /* 0x0000000104027812 */ /* 0x000fca00078ec0ff */
[----:B------:R-:W-:-:S05]  /*0370*/  IMAD.IADD R18, R1, 0x1, R2 ;  /* 0x0000000101127824 */ /* 0x000fca00078e0202 */
[----:B------:R-:W3:Y:S01]  /*0380*/  LDL.U8 R19, [R18+0x2] ;  /* 0x0000020012137983 */ /* 0x000ee20000100000 */
[----:B------:R-:W-:Y:S02]  /*0390*/  LOP3.LUT R5, R13, 0x3f, RZ, 0xc0, !PT ;  /* 0x0000003f0d057812 */ /* 0x000fe400078ec0ff */
[----:B------:R-:W-:Y:S02]  /*03a0*/  SHF.R.U32.HI R3, RZ, 0x1, R3 ;  /* 0x00000001ff037819 */ /* 0x000fe40000011603 */
[----:B------:R-:W0:Y:S01]  /*03b0*/  BREV R16, R5 ;  /* 0x0000000500107301 */ /* 0x000e220000000000 */
[----:B------:R-:W-:Y:S02]  /*03c0*/  SHF.R.U32.HI R4, RZ, 0x1, R4 ;  /* 0x00000001ff047819 */ /* 0x000fe40000011604 */
[----:B------:R-:W-:Y:S02]  /*03d0*/  LOP3.LUT R3, R3, 0x7f, RZ, 0xc0, !PT ;  /* 0x0000007f03037812 */ /* 0x000fe400078ec0ff */
[----:B------:R-:W-:-:S02]  /*03e0*/  LOP3.LUT R4, R4, 0x7f, RZ, 0xc0, !PT ;  /* 0x0000007f04047812 */ /* 0x000fc400078ec0ff */
[----:B0-----:R-:W-:-:S05]  /*03f0*/  SHF.R.U32.HI R2, RZ, 0x1a, R16 ;  /* 0x0000001aff027819 */ /* 0x001fca0000011610 */
[----:B------:R-:W-:Y:S02]  /*0400*/  IMAD R2, R2, 0x80, R3 ;  /* 0x0000008002027824 */ /* 0x000fe400078e0203 */
[----:B------:R-:W4:Y:S03]  /*0410*/  LDL.U8 R3, [R18] ;  /* 0x0000000012037983 */ /* 0x000f260000100000 */
        /* <DEDUP_REMOVED lines=9> */
[----:B------:R-:W-:-:S03]  /*04b0*/  LOP3.LUT R4, R4, 0xffff, RZ, 0xc0, !PT ;  /* 0x0000ffff04047812 */ /* 0x000fc600078ec0ff */
[----:B------:R-:W-:Y:S01]  /*04c0*/  IMAD R2, R2, 0x80, R17 ;  /* 0x0000008002027824 */ /* 0x000fe200078e0211 */
[----:B------:R-:W-:Y:S01]  /*04d0*/  SHF.R.U32.HI R4, RZ, 0x1, R4 ;  /* 0x00000001ff047819 */ /* 0x000fe20000011604 */
[----:B------:R-:W3:Y:S03]  /*04e0*/  LDL.U8 R17, [R14] ;  /* 0x000000000e117983 */ /* 0x000ee60000100000 */
        /* <DEDUP_REMOVED lines=12> */
[----:B------:R-:W-:-:S04]  /*05b0*/  SHF.R.U32.HI R3, RZ, 0x1, R4 ;  /* 0x00000001ff037819 */ /* 0x000fc80000011604 */
[----:B---3--:R-:W-:Y:S02]  /*05c0*/  LOP3.LUT R17, R2, R17, RZ, 0x3c, !PT ;  /* 0x0000001102117212 */ /* 0x008fe400078e3cff */
[----:B------:R-:W-:Y:S02]  /*05d0*/  LOP3.LUT R2, R3, 0x7f, RZ, 0xc0, !PT ;  /* 0x0000007f03027812 */ /* 0x000fe400078ec0ff */
[----:B------:R-:W3:Y:S03]  /*05e0*/  LDL.U8 R3, [R18] ;  /* 0x0000000012037983 */ /* 0x000ee60000100000 */
        /* <DEDUP_REMOVED lines=11> */
[----:B------:R-:W4:Y:S03]  /*06a0*/  LDL.U8 R17, [R14] ;  /* 0x000000000e117983 */ /* 0x000f260000100000 */
        /* <DEDUP_REMOVED lines=15> */
[----:B------:R-:W-:-:S05]  /*07a0*/  IMAD R2, R17, 0x80, R2 ;  /* 0x0000008011027824 */ /* 0x000fca00078e0202 */
[----:B--2---:R-:W-:Y:S02]  /*07b0*/  LOP3.LUT R14, R2, R19, RZ, 0x3c, !PT ;  /* 0x00000013020e7212 */ /* 0x004fe400078e3cff */
[----:B------:R-:W2:Y:S02]  /*07c0*/  LDL.U8 R19, [R20] ;  /* 0x0000000014137983 */ /* 0x000ea40000100000 */
[----:B------:R-:W-:-:S05]  /*07d0*/  LOP3.LUT R2, R14, 0x1, RZ, 0xc0, !PT ;  /* 0x000000010e027812 */ /* 0x000fca00078ec0ff */
[----:B------:R-:W-:Y:S01]  /*07e0*/  IMAD.IADD R18, R1, 0x1, R2 ;  /* 0x0000000101127824 */ /* 0x000fe200078e0202 */
[----:B------:R-:W-:Y:S04]  /*07f0*/  STL [R1], R0 ;  /* 0x0000000001007387 */ /* 0x000fe80000100800 */
[----:B------:R-:W3:Y:S01]  /*0800*/  LDL.U8 R4, [R18+0x2] ;  /* 0x0000020012047983 */ /* 0x000ee20000100000 */
[----:B------:R-:W-:Y:S02]  /*0810*/  SHF.R.U32.HI R3, RZ, 0x1, R17 ;  /* 0x00000001ff037819 */ /* 0x000fe40000011611 */
[----:B------:R-:W-:Y:S01]  /*0820*/  SHF.R.U32.HI R2, RZ, 0x1f, R16 ;  /* 0x0000001fff027819 */ /* 0x000fe20000011610 */
[----:B------:R-:W4:Y:S01]  /*0830*/  LDL.U8 R17, [R18] ;  /* 0x0000000012117983 */ /* 0x000f220000100000 */
[----:B------:R-:W-:-:S05]  /*0840*/  LOP3.LUT R3, R3, 0x7f, RZ, 0xc0, !PT ;  /* 0x0000007f03037812 */ /* 0x000fca00078ec0ff */
[----:B------:R-:W-:Y:S01]  /*0850*/  IMAD R2, R2, 0x80, R3 ;  /* 0x0000008002027824 */ /* 0x000fe200078e0203 */
[----:B------:R-:W-:-:S04]  /*0860*/  SHF.R.U32.HI R3, RZ, 0x1, R14 ;  /* 0x00000001ff037819 */ /* 0x000fc8000001160e */
[----:B------:R-:W-:Y:S02]  /*0870*/  LOP3.LUT R3, R3, 0x7f, RZ, 0xc0, !PT ;  /* 0x0000007f03037812 */ /* 0x000fe400078ec0ff */
[----:B--2---:R-:W-:-:S05]  /*0880*/  LOP3.LUT R2, R2, R19, RZ, 0x3c, !PT ;  /* 0x0000001302027212 */ /* 0x004fca00078e3cff */
[----:B------:R-:W-:-:S05]  /*0890*/  IMAD R3, R2, 0x80, R3 ;  /* 0x0000008002037824 */ /* 0x000fca00078e0203 */
[----:B---3--:R-:W-:-:S04]  /*08a0*/  LOP3.LUT R3, R4, R3, RZ, 0x3c, !PT ;  /* 0x0000000304037212 */ /* 0x008fc800078e3cff */
[----:B------:R-:W-:-:S05]  /*08b0*/  LOP3.LUT R4, R3, 0x1, RZ, 0xc0, !PT ;  /* 0x0000000103047812 */ /* 0x000fca00078ec0ff */
[----:B------:R-:W-:-:S05]  /*08c0*/  IMAD.IADD R21, R1, 0x1, R4 ;  /* 0x0000000101157824 */ /* 0x000fca00078e0204 */
[----:B------:R-:W2:Y:S01]  /*08d0*/  LDL.U8 R19, [R21+0x2] ;  /* 0x0000020015137983 */ /* 0x000ea20000100000 */
[----:B------:R-:W-:Y:S02]  /*08e0*/  LOP3.LUT R4, R2, 0xff, RZ, 0xc0, !PT ;  /* 0x000000ff02047812 */ /* 0x000fe400078ec0ff */
[----:B------:R-:W-:Y:S01]  /*08f0*/  SHF.R.U32.HI R3, RZ, 0x1, R3 ;  /* 0x00000001ff037819 */ /* 0x000fe20000011603 */
[----:B------:R-:W3:Y:S01]  /*0900*/  LDL.U8 R16, [R21] ;  /* 0x0000000015107983 */ /* 0x000ee20000100000 */
        /* <DEDUP_REMOVED lines=10> */
[----:B------:R-:W4:Y:S01]  /*09b0*/  LDL.U8 R23, [R20] ;  /* 0x0000000014177983 */ /* 0x000f220000100000 */
[----:B------:R-:W-:Y:S02]  /*09c0*/  SHF.R.U32.HI R17, RZ, 0x1, R17 ;  /* 0x00000001ff117819 */ /* 0x000fe40000011611 */
[----:B------:R-:W-:Y:S02]  /*09d0*/  LOP3.LUT R19, R19, 0x7f, RZ, 0xc0, !PT ;  /* 0x0000007f13137812 */ /* 0x000fe400078ec0ff */
[----:B---3--:R-:W-:-:S05]  /*09e0*/  LOP3.LUT R16, R17, R16, RZ, 0x3c, !PT ;  /* 0x0000001011107212 */ /* 0x008fca00078e3cff */
[----:B------:R-:W-:Y:S01]  /*09f0*/  IMAD R19, R16, 0x80, R19 ;  /* 0x0000008010137824 */ /* 0x000fe200078e0213 */
[----:B------:R-:W-:-:S04]  /*0a00*/  SHF.R.U32.HI R17, RZ, 0x6, R10 ;  /* 0x00000006ff117819 */ /* 0x000fc8000001160a */
[----:B------:R-:W-:Y:S02]  /*0a10*/  LOP3.LUT R17, R17, 0x3f, RZ, 0xc0, !PT ;  /* 0x0000003f11117812 */ /* 0x000fe400078ec0ff */
[----:B--2---:R-:W-:-:S04]  /*0a20*/  LOP3.LUT R18, R19, R2, RZ, 0x3c, !PT ;  /* 0x0000000213127212 */ /* 0x004fc800078e3cff */
[----:B------:R-:W-:-:S05]  /*0a30*/  LOP3.LUT R2, R18, 0x1, RZ, 0xc0, !PT ;  /* 0x0000000112027812 */ /* 0x000fca00078ec0ff */
[----:B------:R-:W-:-:S05]  /*0a40*/  IMAD.IADD R3, R1, 0x1, R2 ;  /* 0x0000000101037824 */ /* 0x000fca00078e0202 */
[----:B------:R-:W2:Y:S01]  /*0a50*/  LDL.U8 R25, [R3+0x2] ;  /* 0x0000020003197983 */ /* 0x000ea20000100000 */
[----:B------:R-:W0:Y:S01]  /*0a60*/  BREV R19, R17 ;  /* 0x0000001100137301 */ /* 0x000e220000000000 */
[----:B------:R-:W-:-:S04]  /*0a70*/  SHF.R.U32.HI R16, RZ, 0x1, R16 ;  /* 0x00000001ff107819 */ /* 0x000fc80000011610 */
[----:B------:R-:W-:Y:S02]  /*0a80*/  LOP3.LUT R21, R16, 0x7f, RZ, 0xc0, !PT ;  /* 0x0000007f10157812 */ /* 0x000fe400078ec0ff */
[----:B------:R-:W-:Y:S01]  /*0a90*/  SHF.R.U32.HI R18, RZ, 0x1, R18 ;  /* 0x00000001ff127819 */ /* 0x000fe20000011612 */
[----:B------:R-:W3:Y:S01]  /*0aa0*/  LDL.U8 R3, [R3] ;  /* 0x0000000003037983 */ /* 0x000ee20000100000 */
[----:B0-----:R-:W-:-:S05]  /*0ab0*/  SHF.R.U32.HI R2, RZ, 0x1a, R19 ;  /* 0x0000001aff027819 */ /* 0x001fca0000011613 */
[----:B------:R-:W-:Y:S01]  /*0ac0*/  IMAD R2, R2, 0x80, R21 ;  /* 0x0000008002027824 */ /* 0x000fe200078e0215 */
[----:B------:R-:W-:-:S04]  /*0ad0*/  LOP3.LUT R18, R18, 0x7f, RZ, 0xc0, !PT ;  /* 0x0000007f12127812 */ /* 0x000fc800078ec0ff */
[----:B----4-:R-:W-:-:S05]  /*0ae0*/  LOP3.LUT R23, R2, R23, RZ, 0x3c, !PT ;  /* 0x0000001702177212 */ /* 0x010fca00078e3cff */
        /* <DEDUP_REMOVED lines=23> */
[----:B------:R-:W3:Y:S02]  /*0c60*/  LDL.U8 R3, [R3] ;  /* 0x0000000003037983 */ /* 0x000ee40000100000 */
        /* <DEDUP_REMOVED lines=11> */
[----:B------:R-:W4:Y:S01]  /*0d20*/  LDL.U8 R21, [R16] ;  /* 0x0000000010157983 */ /* 0x000f220000100000 */
[----:B------:R-:W-:Y:S02]  /*0d30*/  LOP3.LUT R23, R23, 0x7f, RZ, 0xc0, !PT ;  /* 0x0000007f17177812 */ /* 0x000fe400078ec0ff */
[----:B------:R-:W-:-:S03]  /*0d40*/  LOP3.LUT R20, R18, 0xffff, RZ, 0xc0, !PT ;  /* 0x0000ffff12147812 */ /* 0x000fc600078ec0ff */
        /* <DEDUP_REMOVED lines=55> */
[----:B------:R-:W-:-:S04]  /*10c0*/  LOP3.LUT R20, R10, 0x3f, RZ, 0xc0, !PT ;  /* 0x0000003f0a147812 */ /* 0x000fc800078ec0ff */
        /* <DEDUP_REMOVED lines=22> */
[----:B------:R-:W4:Y:S02]  /*1230*/  LDL.U8 R21, [R21] ;  /* 0x0000000015157983 */ /* 0x000f240000100000 */
        /* <DEDUP_REMOVED lines=54> */
[----:B------:R-:W-:-:S05]  /*15a0*/  LOP3.LUT R16, R16, 0x7f, RZ, 0xc0, !PT ;  /* 0x0000007f10107812 */ /* 0x000fca00078ec0ff */
[----:B------:R-:W-:Y:S01]  /*15b0*/  IMAD R3, R3, 0x80, R16 ;  /* 0x0000008003037824 */ /* 0x000fe200078e0210 */
[----:B------:R-:W-:-:S04]  /*15c0*/  SHF.R.U32.HI R16, RZ, 0x1, R22 ;  /* 0x00000001ff107819 */ /* 0x000fc80000011616 */
[----:B---3--:R-:W-:Y:S02]  /*15d0*/  LOP3.LUT R3, R3, R24, RZ, 0x3c, !PT ;  /* 0x0000001803037212 */ /* 0x008fe400078e3cff */
[----:B------:R-:W-:-:S05]  /*15e0*/  LOP3.LUT R16, R16, 0x7f, RZ, 0xc0, !PT ;  /* 0x0000007f10107812 */ /* 0x000fca00078ec0ff */
[----:B------:R-:W-:-:S05]  /*15f0*/  IMAD R21, R3, 0x80, R16 ;  /* 0x0000008003157824 */ /* 0x000fca00078e0210 */
[----:B--2---:R-:W-:Y:S02]  /*1600*/  LOP3.LUT R2, R2, R21, RZ, 0x3c, !PT ;  /* 0x0000001502027212 */ /* 0x004fe400078e3cff */
[----:B------:R-:W2:Y:S02]  /*1610*/  LDL.U8 R21, [R23] ;  /* 0x0000000017157983 */ /* 0x000ea40000100000 */
[----:B0-----:R-:W-:-:S05]  /*1620*/  LOP3.LUT R0, R2, 0x1, RZ, 0xc0, !PT ;  /* 0x0000000102007812 */ /* 0x001fca00078ec0ff */
[----:B------:R-:W-:-:S05]  /*1630*/  IMAD.IADD R16, R1, 0x1, R0 ;  /* 0x0000000101107824 */ /* 0x000fca00078e0200 */
[----:B------:R-:W3:Y:S01]  /*1640*/  LDL.U8 R25, [R16+0x2] ;  /* 0x0000020010197983 */ /* 0x000ee20000100000 */
[----:B------:R-:W-:Y:S02]  /*1650*/  LOP3.LUT R3, R3, 0xff, RZ, 0xc0, !PT ;  /* 0x000000ff03037812 */ /* 0x000fe400078ec0ff */
[----:B------:R-:W-:Y:S01]  /*1660*/  SHF.R.U32.HI R2, RZ, 0x1, R2 ;  /* 0x00000001ff027819 */ /* 0x000fe20000011602 */
[----:B------:R-:W4:Y:S01]  /*1670*/  LDL.U8 R26, [R16] ;  /* 0x00000000101a7983 */ /* 0x000f220000100000 */
[----:B------:R-:W-:Y:S02]  /*1680*/  SHF.R.U32.HI R0, RZ, 0x1, R3 ;  /* 0x00000001ff007819 */ /* 0x000fe40000011603 */
        /* <DEDUP_REMOVED lines=13> */
[----:B------:R-:W-:Y:S01]  /*1760*/  IMAD R21, R26, 0x80, R21 ;  /* 0x000000801a157824 */ /* 0x000fe200078e0215 */
[----:B------:R0:W-:Y:S01]  /*1770*/  STG.E.U8 desc[UR6][R6.64+0x1], R15 ;  /* 0x0000010f06007986 */ /* 0x0001e2000c101106 */
[----:B------:R-:W-:-:S03]  /*1780*/  LOP3.LUT R2, R12, 0x3f, RZ, 0xc0, !PT ;  /* 0x0000003f0c027812 */ /* 0x000fc600078ec0ff */
[----:B--2---:R-:W-:Y:S02]  /*1790*/  LOP3.LUT R24, R21, R24, RZ, 0x3c, !PT ;  /* 0x0000001815187212 */ /* 0x004fe400078e3cff */
[----:B------:R-:W2:Y:S02]  /*17a0*/  LDG.E.U8 R21, desc[UR6][R8.64+0x2] ;  /* 0x0000020608157981 */ /* 0x000ea4000c1e1100 */
[----:B------:R-:W-:-:S05]  /*17b0*/  LOP3.LUT R0, R24, 0x1, RZ, 0xc0, !PT ;  /* 0x0000000118007812 */ /* 0x000fca00078ec0ff */
[----:B------:R-:W-:-:S05]  /*17c0*/  IMAD.IADD R23, R1, 0x1, R0 ;  /* 0x0000000101177824 */ /* 0x000fca00078e0200 */
[----:B------:R-:W4:Y:S01]  /*17d0*/  LDL.U8 R0, [R23+0x2] ;  /* 0x0000020017007983 */ /* 0x000f220000100000 */
[----:B------:R-:W1:Y:S01]  /*17e0*/  BREV R16, R2 ;  /* 0x0000000200107301 */ /* 0x000e620000000000 */
[----:B------:R-:W-:-:S04]  /*17f0*/  SHF.R.U32.HI R26, RZ, 0x1, R26 ;  /* 0x00000001ff1a7819 */ /* 0x000fc8000001161a */
[----:B------:R-:W-:Y:S02]  /*1800*/  LOP3.LUT R29, R26, 0x7f, RZ, 0xc0, !PT ;  /* 0x0000007f1a1d7812 */ /* 0x000fe400078ec0ff */
[----:B------:R-:W-:Y:S01]  /*1810*/  SHF.R.U32.HI R24, RZ, 0x1, R24 ;  /* 0x00000001ff187819 */ /* 0x000fe20000011618 */
[----:B------:R-:W5:Y:S01]  /*1820*/  LDL.U8 R23, [R23] ;  /* 0x0000000017177983 */ /* 0x000f620000100000 */
[----:B-1----:R-:W-:-:S05]  /*1830*/  SHF.R.U32.HI R26, RZ, 0x1a, R16 ;  /* 0x0000001aff1a7819 */ /* 0x002fca0000011610 */
[----:B------:R-:W-:Y:S01]  /*1840*/  IMAD R26, R26, 0x80, R29 ;  /* 0x000000801a1a7824 */ /* 0x000fe200078e021d */
[----:B------:R-:W-:-:S04]  /*1850*/  LOP3.LUT R24, R24, 0x7f, RZ, 0xc0, !PT ;  /* 0x0000007f18187812 */ /* 0x000fc800078ec0ff */
[----:B---3--:R-:W-:-:S05]  /*1860*/  LOP3.LUT R25, R26, R25, RZ, 0x3c, !PT ;  /* 0x000000191a197212 */ /* 0x008fca00078e3cff */
[----:B0-----:R-:W-:Y:S01]  /*1870*/  IMAD R15, R25, 0x80, R24 ;  /* 0x00000080190f7824 */ /* 0x001fe200078e0218 */
[----:B------:R-:W-:-:S04]  /*1880*/  SHF.R.U32.HI R25, RZ, 0x1, R25 ;  /* 0x00000001ff197819 */ /* 0x000fc80000011619 */
[----:B------:R-:W-:Y:S02]  /*1890*/  LOP3.LUT R26, R25, 0x7f, RZ, 0xc0, !PT ;  /* 0x0000007f191a7812 */ /* 0x000fe400078ec0ff */
[----:B----4-:R-:W-:-:S04]  /*18a0*/  LOP3.LUT R24, R15, R0, RZ, 0x3c, !PT ;  /* 0x000000000f187212 */ /* 0x010fc800078e3cff */
[----:B------:R-:W-:-:S05]  /*18b0*/  LOP3.LUT R0, R24, 0x1, RZ, 0xc0, !PT ;  /* 0x0000000118007812 */ /* 0x000fca00078ec0ff */
[----:B------:R-:W-:-:S05]  /*18c0*/  IMAD.IADD R28, R1, 0x1, R0 ;  /* 0x00000001011c7824 */ /* 0x000fca00078e0200 */
[----:B------:R-:W3:Y:S01]  /*18d0*/  LDL.U8 R0, [R28+0x2] ;  /* 0x000002001c007983 */ /* 0x000ee20000100000 */
[----:B------:R-:W-:-:S03]  /*18e0*/  SHF.R.U32.HI R15, RZ, 0x1b, R16 ;  /* 0x0000001bff0f7819 */ /* 0x000fc60000011610 */
[----:B--2---:R-:W-:Y:S02]  /*18f0*/  STG.E.U8 desc[UR6][R6.64+0x2], R21 ;  /* 0x0000021506007986 */ /* 0x004fe4000c101106 */
[----:B------:R-:W-:Y:S02]  /*1900*/  IMAD R26, R15, 0x80, R26 ;  /* 0x000000800f1a7824 */ /* 0x000fe400078e021a */
[----:B------:R0:W2:Y:S04]  /*1910*/  LDL.U8 R25, [R28] ;  /* 0x000000001c197983 */ /* 0x0000a80000100000 */
[----:B------:R-:W4:Y:S01]  /*1920*/  LDG.E.U8 R15, desc[UR6][R8.64+0x3] ;  /* 0x00000306080f7981 */ /* 0x000f22000c1e1100 */
[----:B------:R-:W-:-:S04]  /*1930*/  LOP3.LUT R24, R24, 0xffff, RZ, 0xc0, !PT ;  /* 0x0000ffff18187812 */ /* 0x000fc800078ec0ff */
[----:B------:R-:W-:Y:S02]  /*1940*/  SHF.R.U32.HI R24, RZ, 0x1, R24 ;  /* 0x00000001ff187819 */ /* 0x000fe40000011618 */
[----:B-----5:R-:W-:Y:S02]  /*1950*/  LOP3.LUT R23, R26, R23, RZ, 0x3c, !PT ;  /* 0x000000171a177212 */ /* 0x020fe400078e3cff */
[----:B------:R-:W-:-:S05]  /*1960*/  LOP3.LUT R24, R24, 0x7f, RZ, 0xc0, !PT ;  /* 0x0000007f18187812 */ /* 0x000fca00078ec0ff */
[----:B------:R-:W-:Y:S01]  /*1970*/  IMAD R27, R23, 0x80, R24 ;  /* 0x00000080171b7824 */ /* 0x000fe200078e0218 */
[----:B------:R-:W-:-:S04]  /*1980*/  SHF.R.U32.HI R23, RZ, 0x1, R23 ;  /* 0x00000001ff177819 */ /* 0x000fc80000011617 */
[----:B------:R-:W-:Y:S02]  /*1990*/  LOP3.LUT R23, R23, 0x7f, RZ, 0xc0, !PT ;  /* 0x0000007f17177812 */ /* 0x000fe400078ec0ff */
[----:B---3--:R-:W-:-:S04]  /*19a0*/  LOP3.LUT R26, R27, R0, RZ, 0x3c, !PT ;  /* 0x000000001b1a7212 */ /* 0x008fc800078e3cff */
[----:B------:R-:W-:-:S05]  /*19b0*/  LOP3.LUT R0, R26, 0x1, RZ, 0xc0, !PT ;  /* 0x000000011a007812 */ /* 0x000fca00078ec0ff */
[----:B0-----:R-:W-:Y:S01]  /*19c0*/  IMAD.IADD R28, R1, 0x1, R0 ;  /* 0x00000001011c7824 */ /* 0x001fe200078e0200 */
[----:B------:R-:W-:-:S05]  /*19d0*/  SHF.R.U32.HI R0, RZ, 0x1c, R16 ;  /* 0x0000001cff007819 */ /* 0x000fca0000011610 */
[----:B------:R-:W-:Y:S02]  /*19e0*/  IMAD R24, R0, 0x80, R23 ;  /* 0x0000008000187824 */ /* 0x000fe400078e0217 */
[----:B------:R-:W3:Y:S03]  /*19f0*/  LDL.U8 R0, [R28+0x2] ;  /* 0x000002001c007983 */ /* 0x000ee60000100000 */
[----:B--2---:R-:W-:Y:S01]  /*1a00*/  LOP3.LUT R25, R24, R25, RZ, 0x3c, !PT ;  /* 0x0000001918197212 */ /* 0x004fe200078e3cff */
[----:B----4-:R0:W-:Y:S04]  /*1a10*/  STG.E.U8 desc[UR6][R6.64+0x3], R15 ;  /* 0x0000030f06007986 */ /* 0x0101e8000c101106 */
[----:B------:R-:W2:Y:S04]  /*1a20*/  LDL.U8 R24, [R28] ;  /* 0x000000001c187983 */ /* 0x000ea80000100000 */
[----:B------:R-:W4:Y:S01]  /*1a30*/  LDG.E.U8 R23, desc[UR6][R8.64+0x4] ;  /* 0x0000040608177981 */ /* 0x000f22000c1e1100 */
[----:B------:R-:W-:-:S04]  /*1a40*/  LOP3.LUT R26, R26, 0xffff, RZ, 0xc0, !PT ;  /* 0x0000ffff1a1a7812 */ /* 0x000fc800078ec0ff */
[----:B------:R-:W-:-:S04]  /*1a50*/  SHF.R.U32.HI R26, RZ, 0x1, R26 ;  /* 0x00000001ff1a7819 */ /* 0x000fc8000001161a */
[----:B------:R-:W-:-:S05]  /*1a60*/  LOP3.LUT R26, R26, 0x7f, RZ, 0xc0, !PT ;  /* 0x0000007f1a1a7812 */ /* 0x000fca00078ec0ff */
[----:B------:R-:W-:Y:S01]  /*1a70*/  IMAD R27, R25, 0x80, R26 ;  /* 0x00000080191b7824 */ /* 0x000fe200078e021a */
[----:B------:R-:W-:Y:S02]  /*1a80*/  ISETP.GT.U32.AND P0, PT, R4, 0xe4, PT ;  /* 0x000000e40400780c */ /* 0x000fe40003f04070 */
[----:B------:R-:W-:-:S04]  /*1a90*/  SHF.R.U32.HI R25, RZ, 0x1, R25 ;  /* 0x00000001ff197819 */ /* 0x000fc80000011619 */
[----:B------:R-:W-:Y:S02]  /*1aa0*/  LOP3.LUT R25, R25, 0x7f, RZ, 0xc0, !PT ;  /* 0x0000007f19197812 */ /* 0x000fe400078ec0ff */
[----:B---3--:R-:W-:-:S04]  /*1ab0*/  LOP3.LUT R26, R27, R0, RZ, 0x3c, !PT ;  /* 0x000000001b1a7212 */ /* 0x008fc800078e3cff */
[----:B------:R-:W-:-:S05]  /*1ac0*/  LOP3.LUT R0, R26, 0x1, RZ, 0xc0, !PT ;  /* 0x000000011a007812 */ /* 0x000fca00078ec0ff */
[----:B------:R-:W-:-:S05]  /*1ad0*/  IMAD.IADD R29, R1, 0x1, R0 ;  /* 0x00000001011d7824 */ /* 0x000fca00078e0200 */
[----:B------:R-:W3:Y:S01]  /*1ae0*/  LDL.U8 R4, [R29+0x2] ;  /* 0x000002001d047983 */ /* 0x000ee20000100000 */
[----:B------:R-:W-:-:S05]  /*1af0*/  SHF.R.U32.HI R0, RZ, 0x1d, R16 ;  /* 0x0000001dff007819 */ /* 0x000fca0000011610 */
[----:B------:R-:W-:Y:S01]  /*1b00*/  IMAD R25, R0, 0x80, R25 ;  /* 0x0000008000197824 */ /* 0x000fe200078e0219 */
[----:B----4-:R1:W-:Y:S04]  /*1b10*/  STG.E.U8 desc[UR6][R6.64+0x4], R23 ;  /* 0x0000041706007986 */ /* 0x0103e8000c101106 */
[----:B--2---:R-:W-:Y:S02]  /*1b20*/  LOP3.LUT R24, R25, R24, RZ, 0x3c, !PT ;  /* 0x0000001819187212 */ /* 0x004fe400078e3cff */
[----:B------:R-:W2:Y:S01]  /*1b30*/  LDG.E.U8 R25, desc[UR6][R8.64+0x5] ;  /* 0x0000050608197981 */ /* 0x000ea2000c1e1100 */
[----:B------:R-:W-:-:S03]  /*1b40*/  LOP3.LUT R0, R26, 0xffff, RZ, 0xc0, !PT ;  /* 0x0000ffff1a007812 */ /* 0x000fc600078ec0ff */
[----:B------:R-:W4:Y:S01]  /*1b50*/  LDL.U8 R26, [R29] ;  /* 0x000000001d1a7983 */ /* 0x000f220000100000 */
[----:B------:R-:W-:-:S04]  /*1b60*/  SHF.R.U32.HI R0, RZ, 0x1, R0 ;  /* 0x00000001ff007819 */ /* 0x000fc80000011600 */
[----:B------:R-:W-:-:S05]  /*1b70*/  LOP3.LUT R27, R0, 0x7f, RZ, 0xc0, !PT ;  /* 0x0000007f001b7812 */ /* 0x000fca00078ec0ff */
[----:B------:R-:W-:Y:S01]  /*1b80*/  IMAD R27, R24, 0x80, R27 ;  /* 0x00000080181b7824 */ /* 0x000fe200078e021b */
[----:B------:R-:W-:Y:S02]  /*1b90*/  ISETP.GT.U32.AND P1, PT, R19, 0xe4, PT ;  /* 0x000000e41300780c */ /* 0x000fe40003f24070 */
[----:B------:R-:W-:Y:S02]  /*1ba0*/  LOP3.LUT R14, R14, 0xff, RZ, 0xc0, !PT ;  /* 0x000000ff0e0e7812 */ /* 0x000fe400078ec0ff */
[----:B---3--:R-:W-:-:S04]  /*1bb0*/  LOP3.LUT R4, R27, R4, RZ, 0x3c, !PT ;  /* 0x000000041b047212 */ /* 0x008fc800078e3cff */
[----:B------:R-:W-:-:S05]  /*1bc0*/  LOP3.LUT R0, R4, 0x1, RZ, 0xc0, !PT ;  /* 0x0000000104007812 */ /* 0x000fca00078ec0ff */
[----:B------:R-:W-:-:S05]  /*1bd0*/  IMAD.IADD R27, R1, 0x1, R0 ;  /* 0x00000001011b7824 */ /* 0x000fca00078e0200 */
[----:B------:R-:W3:Y:S04]  /*1be0*/  LDL.U8 R28, [R27] ;  /* 0x000000001b1c7983 */ /* 0x000ee80000100000 */
[----:B------:R-:W5:Y:S04]  /*1bf0*/  LDL.U8 R27, [R27+0x2] ;  /* 0x000002001b1b7983 */ /* 0x000f680000100000 */
[----:B--2---:R2:W-:Y:S04]  /*1c00*/  STG.E.U8 desc[UR6][R6.64+0x5], R25 ;  /* 0x0000051906007986 */ /* 0x0045e8000c101106 */
[----:B------:R1:W2:Y:S01]  /*1c10*/  LDG.E.U8 R0, desc[UR6][R8.64+0x6] ;  /* 0x0000060608007981 */ /* 0x0002a2000c1e1100 */
[----:B------:R-:W-:Y:S01]  /*1c20*/  VIADD R19, R5, 0x1 ;  /* 0x0000000105137836 */ /* 0x000fe20000000000 */
[----:B------:R-:W-:Y:S01]  /*1c30*/  SHF.R.U32.HI R24, RZ, 0x1, R24 ;  /* 0x00000001ff187819 */ /* 0x000fe20000011618 */
[----:B------:R-:W-:-:S02]  /*1c40*/  @!P0 IMAD.MOV R19, RZ, RZ, R5 ;  /* 0x000000ffff138224 */ /* 0x000fc400078e0205 */
[----:B------:R-:W-:Y:S01]  /*1c50*/  IMAD.IADD R14, R15, 0x1, R14 ;  /* 0x000000010f0e7824 */ /* 0x000fe200078e020e */
[----:B0-----:R-:W-:Y:S01]  /*1c60*/  LOP3.LUT R15, R24, 0x7f, RZ, 0xc0, !PT ;  /* 0x0000007f180f7812 */ /* 0x001fe200078ec0ff */
[----:B------:R-:W-:Y:S01]  /*1c70*/  IMAD.IADD R21, R21, 0x1, R19 ;  /* 0x0000000115157824 */ /* 0x000fe200078e0213 */
[----:B-1----:R-:W-:Y:S01]  /*1c80*/  SHF.R.U32.HI R8, RZ, 0x1e, R16 ;  /* 0x0000001eff087819 */ /* 0x002fe20000011610 */
[----:B------:R-:W-:-:S03]  /*1c90*/  VIADD R9, R17, 0x1 ;  /* 0x0000000111097836 */ /* 0x000fc60000000000 */
[C---:B------:R-:W-:Y:S01]  /*1ca0*/  LEA.HI R14, R21.reuse, R14, RZ, 0x18 ;  /* 0x0000000e150e7211 */ /* 0x040fe200078fc0ff */
[----:B------:R-:W-:Y:S02]  /*1cb0*/  @!P1 IMAD.MOV R9, RZ, RZ, R17 ;  /* 0x000000ffff099224 */ /* 0x000fe400078e0211 */
[----:B------:R-:W-:Y:S01]  /*1cc0*/  IMAD R15, R8, 0x80, R15 ;  /* 0x00000080080f7824 */ /* 0x000fe200078e020f */
[----:B------:R-:W-:-:S04]  /*1cd0*/  LOP3.LUT R8, R21, 0xff, RZ, 0xc0, !PT ;  /* 0x000000ff15087812 */ /* 0x000fc800078ec0ff */
[----:B----4-:R-:W-:Y:S01]  /*1ce0*/  LOP3.LUT R26, R15, R26, RZ, 0x3c, !PT ;  /* 0x0000001a0f1a7212 */ /* 0x010fe200078e3cff */
[----:B------:R-:W-:Y:S01]  /*1cf0*/  IMAD.IADD R8, R8, 0x1, R9 ;  /* 0x0000000108087824 */ /* 0x000fe200078e0209 */
[C---:B------:R-:W-:Y:S02]  /*1d00*/  LOP3.LUT R9, R14.reuse, 0xffff, RZ, 0xc0, !PT ;  /* 0x0000ffff0e097812 */ /* 0x040fe400078ec0ff */
[----:B------:R-:W-:Y:S02]  /*1d10*/  LOP3.LUT R14, R14, 0xff, RZ, 0xc0, !PT ;  /* 0x000000ff0e0e7812 */ /* 0x000fe400078ec0ff */
[----:B------:R-:W-:-:S05]  /*1d20*/  LOP3.LUT R15, R18, 0xff, RZ, 0xc0, !PT ;  /* 0x000000ff120f7812 */ /* 0x000fca00078ec0ff */
[----:B------:R-:W-:Y:S01]  /*1d30*/  IMAD.IADD R15, R14, 0x1, R15 ;  /* 0x000000010e0f7824 */ /* 0x000fe200078e020f */
[----:B------:R-:W-:Y:S02]  /*1d40*/  SHF.R.U32.HI R14, RZ, 0x1, R26 ;  /* 0x00000001ff0e7819 */ /* 0x000fe4000001161a */
[----:B------:R-:W-:Y:S02]  /*1d50*/  SHF.R.U32.HI R9, RZ, 0x1, R9 ;  /* 0x00000001ff097819 */ /* 0x000fe40000011609 */
[----:B------:R-:W-:Y:S02]  /*1d60*/  LOP3.LUT R24, R14, 0x7f, RZ, 0xc0, !PT ;  /* 0x0000007f0e187812 */ /* 0x000fe400078ec0ff */
[----:B------:R-:W-:Y:S02]  /*1d70*/  LEA.HI R14, R8, R15, RZ, 0x18 ;  /* 0x0000000f080e7211 */ /* 0x000fe400078fc0ff */
[----:B------:R-:W-:Y:S02]  /*1d80*/  LOP3.LUT R18, R9, 0x80, RZ, 0xc0, !PT ;  /* 0x0000008009127812 */ /* 0x000fe400078ec0ff */
[----:B------:R-:W-:-:S02]  /*1d90*/  ISETP.GT.U32.AND P0, PT, R3, 0xe4, PT ;  /* 0x000000e40300780c */ /* 0x000fc40003f04070 */
[----:B------:R-:W-:Y:S02]  /*1da0*/  LOP3.LUT R15, R14, 0xffff, RZ, 0xc0, !PT ;  /* 0x0000ffff0e0f7812 */ /* 0x000fe400078ec0ff */
[----:B------:R-:W-:Y:S02]  /*1db0*/  SHF.R.U32.HI R3, RZ, 0x1f, R16 ;  /* 0x0000001fff037819 */ /* 0x000fe40000011610 */
[C---:B------:R-:W-:Y:S02]  /*1dc0*/  LEA.HI R9, R25.reuse, R18, RZ, 0x1f ;  /* 0x0000001219097211 */ /* 0x040fe400078ff8ff */
[----:B------:R-:W-:Y:S02]  /*1dd0*/  LOP3.LUT R16, R25, 0x1, RZ, 0xc0, !PT ;  /* 0x0000000119107812 */ /* 0x000fe400078ec0ff */
[----:B------:R-:W-:Y:S01]  /*1de0*/  SHF.R.U32.HI R15, RZ, 0x1, R15 ;  /* 0x00000001ff0f7819 */ /* 0x000fe2000001160f */
[----:B------:R-:W-:Y:S01]  /*1df0*/  IMAD R3, R3, 0x80, R24 ;  /* 0x0000008003037824 */ /* 0x000fe200078e0218 */
[----:B------:R-:W-:-:S02]  /*1e00*/  IADD3 R9, PT, PT, R9, R5, R16 ;  /* 0x0000000509097210 */ /* 0x000fc40007ffe010 */
[----:B------:R-:W-:Y:S02]  /*1e10*/  LOP3.LUT R16, R8, 0xff, RZ, 0xc0, !PT ;  /* 0x000000ff08107812 */ /* 0x000fe400078ec0ff */
[----:B------:R-:W-:Y:S02]  /*1e20*/  LOP3.LUT R8, R15, 0x80, RZ, 0xc0, !PT ;  /* 0x000000800f087812 */ /* 0x000fe400078ec0ff */
[----:B------:R-:W-:Y:S02]  /*1e30*/  LOP3.LUT R15, R4, 0xffff, RZ, 0xc0, !PT ;  /* 0x0000ffff040f7812 */ /* 0x000fe400078ec0ff */
[----:B------:R-:W-:Y:S01]  /*1e40*/  SHF.R.U32.HI R19, RZ, 0x1, R9 ;  /* 0x00000001ff137819 */ /* 0x000fe20000011609 */
[----:B------:R-:W-:Y:S01]  /*1e50*/  VIADD R21, R20, 0x1 ;  /* 0x0000000114157836 */ /* 0x000fe20000000000 */
[----:B------:R-:W-:Y:S01]  /*1e60*/  SHF.R.U32.HI R15, RZ, 0x1, R15 ;  /* 0x00000001ff0f7819 */ /* 0x000fe2000001160f */
[----:B------:R-:W-:Y:S01]  /*1e70*/  @!P0 IMAD.MOV R21, RZ, RZ, R20 ;  /* 0x000000ffff158224 */ /* 0x000fe200078e0214 */
[----:B------:R-:W-:-:S02]  /*1e80*/  LOP3.LUT R8, R8, 0x7f, R19, 0xf8, !PT ;  /* 0x0000007f08087812 */ /* 0x000fc400078ef813 */
[----:B------:R-:W-:Y:S02]  /*1e90*/  LOP3.LUT R14, R14, 0xff, RZ, 0xc0, !PT ;  /* 0x000000ff0e0e7812 */ /* 0x000fe400078ec0ff */
[----:B------:R-:W-:Y:S01]  /*1ea0*/  LOP3.LUT R19, R22, 0xff, RZ, 0xc0, !PT ;  /* 0x000000ff16137812 */ /* 0x000fe200078ec0ff */
[----:B------:R-:W-:Y:S01]  /*1eb0*/  IMAD.IADD R4, R16, 0x1, R21 ;  /* 0x0000000110047824 */ /* 0x000fe200078e0215 */
[----:B------:R-:W-:Y:S02]  /*1ec0*/  LOP3.LUT R21, R15, 0x7f, RZ, 0xc0, !PT ;  /* 0x0000007f0f157812 */ /* 0x000fe400078ec0ff */
[----:B------:R-:W2:Y:S01]  /*1ed0*/  POPC R15, R5 ;  /* 0x00000005000f7309 */ /* 0x000ea20000000000 */
[----:B------:R-:W-:Y:S01]  /*1ee0*/  IMAD.IADD R19, R14, 0x1, R19 ;  /* 0x000000010e137824 */ /* 0x000fe200078e0213 */
[----:B------:R-:W-:Y:S01]  /*1ef0*/  LOP3.LUT R16, R9, 0x1, RZ, 0xc0, !PT ;  /* 0x0000000109107812 */ /* 0x000fe200078ec0ff */
[----:B------:R-:W-:Y:S01]  /*1f00*/  IMAD R26, R26, 0x80, R21 ;  /* 0x000000801a1a7824 */ /* 0x000fe200078e0215 */
[----:B------:R-:W-:-:S02]  /*1f10*/  LOP3.LUT R14, R23, 0x3f, R13, 0x78, !PT ;  /* 0x0000003f170e7812 */ /* 0x000fc400078e780d */
[----:B------:R-:W-:Y:S02]  /*1f20*/  LEA.HI R19, R4, R19, RZ, 0x18 ;  /* 0x0000001304137211 */ /* 0x000fe400078fc0ff */
[----:B------:R-:W-:Y:S02]  /*1f30*/  IADD3 R8, PT, PT, R8, R17, R16 ;  /* 0x0000001108087210 */ /* 0x000fe40007ffe010 */
[----:B------:R-:W-:Y:S01]  /*1f40*/  LOP3.LUT R13, R4, 0xff, RZ, 0xc0, !PT ;  /* 0x000000ff040d7812 */ /* 0x000fe200078ec0ff */
[----:B------:R-:W0:Y:S01]  /*1f50*/  POPC R16, R17 ;  /* 0x0000001100107309 */ /* 0x000e220000000000 */
[C---:B------:R-:W-:Y:S01]  /*1f60*/  LOP3.LUT R4, R19.reuse, 0xffff, RZ, 0xc0, !PT ;  /* 0x0000ffff13047812 */ /* 0x040fe200078ec0ff */
[----:B------:R-:W-:Y:S01]  /*1f70*/  VIADD R22, R2, 0x1 ;  /* 0x0000000102167836 */ /* 0x000fe20000000000 */
[----:B------:R-:W-:Y:S02]  /*1f80*/  LOP3.LUT R19, R19, 0xff, RZ, 0xc0, !PT ;  /* 0x000000ff13137812 */ /* 0x000fe400078ec0ff */
[----:B------:R-:W-:-:S02]  /*1f90*/  SHF.R.U32.HI R4, RZ, 0x1, R4 ;  /* 0x00000001ff047819 */ /* 0x000fc40000011604 */
[----:B------:R-:W-:Y:S01]  /*1fa0*/  LOP3.LUT R21, R8, 0x1, RZ, 0xc0, !PT ;  /* 0x0000000108157812 */ /* 0x000fe200078ec0ff */
[----:B------:R-:W-:Y:S01]  /*1fb0*/  STG.E.U8 desc[UR6][R6.64+0x7], RZ ;  /* 0x000007ff06007986 */ /* 0x000fe2000c101106 */
[----:B---3--:R-:W-:-:S04]  /*1fc0*/  LOP3.LUT R3, R3, R28, RZ, 0x3c, !PT ;  /* 0x0000001c03037212 */ /* 0x008fc800078e3cff */
[----:B------:R-:W-:-:S04]  /*1fd0*/  LOP3.LUT R18, R3, 0xff, RZ, 0xc0, !PT ;  /* 0x000000ff03127812 */ /* 0x000fc800078ec0ff */
[----:B------:R-:W-:Y:S02]  /*1fe0*/  ISETP.GT.U32.AND P0, PT, R18, 0xe4, PT ;  /* 0x000000e41200780c */ /* 0x000fe40003f04070 */
[----:B-----5:R-:W-:-:S04]  /*1ff0*/  LOP3.LUT R27, R26, R27, RZ, 0x3c, !PT ;  /* 0x0000001b1a1b7212 */ /* 0x020fc800078e3cff */
[----:B------:R-:W-:Y:S01]  /*2000*/  LOP3.LUT R18, R27, 0xff, RZ, 0xc0, !PT ;  /* 0x000000ff1b127812 */ /* 0x000fe200078ec0ff */
[----:B--2---:R-:W-:-:S06]  /*2010*/  IMAD.IADD R0, R0, 0x1, R15 ;  /* 0x0000000100007824 */ /* 0x004fcc00078e020f */
[----:B------:R-:W-:Y:S01]  /*2020*/  @!P0 IMAD.MOV R22, RZ, RZ, R2 ;  /* 0x000000ffff168224 */ /* 0x000fe200078e0202 */
[----:B------:R-:W-:-:S03]  /*2030*/  LEA.HI R9, R9, R0, RZ, 0x18 ;  /* 0x0000000009097211 */ /* 0x000fc600078fc0ff */
[----:B------:R-:W-:Y:S02]  /*2040*/  IMAD.IADD R13, R13, 0x1, R22 ;  /* 0x000000010d0d7824 */ /* 0x000fe400078e0216 */
[----:B------:R-:W-:Y:S01]  /*2050*/  IMAD.IADD R22, R19, 0x1, R18 ;  /* 0x0000000113167824 */ /* 0x000fe200078e0212 */
[----:B------:R-:W-:Y:S02]  /*2060*/  LOP3.LUT R18, R4, 0x80, RZ, 0xc0, !PT ;  /* 0x0000008004127812 */ /* 0x000fe400078ec0ff */
[----:B------:R-:W-:Y:S01]  /*2070*/  SHF.R.U32.HI R19, RZ, 0x1, R8 ;  /* 0x00000001ff137819 */ /* 0x000fe20000011608 */
[----:B------:R-:W1:Y:S01]  /*2080*/  POPC R4, R20 ;  /* 0x0000001400047309 */ /* 0x000e620000000000 */
[----:B0-----:R-:W-:Y:S02]  /*2090*/  IMAD.IADD R9, R9, 0x1, R16 ;  /* 0x0000000109097824 */ /* 0x001fe400078e0210 */
[----:B------:R-:W-:Y:S02]  /*20a0*/  LOP3.LUT R0, R18, 0x7f, R19, 0xf8, !PT ;  /* 0x0000007f12007812 */ /* 0x000fe400078ef813 */
[----:B------:R-:W-:-:S02]  /*20b0*/  LOP3.LUT R19, R14, R17, RZ, 0x3c, !PT ;  /* 0x000000110e137212 */ /* 0x000fc400078e3cff */
[----:B------:R-:W-:Y:S02]  /*20c0*/  LEA.HI R15, R13, R22, RZ, 0x18 ;  /* 0x000000160d0f7211 */ /* 0x000fe400078fc0ff */
[----:B------:R-:W-:Y:S02]  /*20d0*/  LOP3.LUT R19, R19, 0x3f, R10, 0x78, !PT ;  /* 0x0000003f13137812 */ /* 0x000fe400078e780a */
[----:B------:R-:W-:Y:S01]  /*20e0*/  LOP3.LUT R14, R15, 0xffff, RZ, 0xc0, !PT ;  /* 0x0000ffff0f0e7812 */ /* 0x000fe200078ec0ff */
[----:B------:R-:W0:Y:S01]  /*20f0*/  POPC R10, R2 ;  /* 0x00000002000a7309 */ /* 0x000e220000000000 */
[----:B------:R-:W-:Y:S02]  /*2100*/  LEA.HI R9, R8, R9, RZ, 0x18 ;  /* 0x0000000908097211 */ /* 0x000fe400078fc0ff */
[----:B------:R-:W-:Y:S02]  /*2110*/  IADD3 R0, PT, PT, R0, R20, R21 ;  /* 0x0000001400007210 */ /* 0x000fe40007ffe015 */
[----:B------:R-:W-:Y:S01]  /*2120*/  SHF.R.U32.HI R14, RZ, 0x1, R14 ;  /* 0x00000001ff0e7819 */ /* 0x000fe2000001160e */
[----:B-1----:R-:W-:Y:S01]  /*2130*/  IMAD.IADD R9, R9, 0x1, R4 ;  /* 0x0000000109097824 */ /* 0x002fe200078e0204 */
[----:B------:R-:W-:-:S02]  /*2140*/  SHF.R.U32.HI R21, RZ, 0x1, R0 ;  /* 0x00000001ff157819 */ /* 0x000fc40000011600 */
[----:B------:R-:W-:Y:S02]  /*2150*/  LOP3.LUT R14, R14, 0x80, RZ, 0xc0, !PT ;  /* 0x000000800e0e7812 */ /* 0x000fe400078ec0ff */
[----:B------:R-:W-:Y:S02]  /*2160*/  LEA.HI R23, R0, R9, RZ, 0x18 ;  /* 0x0000000900177211 */ /* 0x000fe400078fc0ff */
[----:B------:R-:W-:Y:S02]  /*2170*/  LOP3.LUT R14, R14, 0x7f, R21, 0xf8, !PT ;  /* 0x0000007f0e0e7812 */ /* 0x000fe400078ef815 */
[----:B------:R-:W-:Y:S01]  /*2180*/  LOP3.LUT R25, R0, 0x1, RZ, 0xc0, !PT ;  /* 0x0000000100197812 */ /* 0x000fe200078ec0ff */
[----:B0-----:R-:W-:Y:S01]  /*2190*/  IMAD.IADD R10, R23, 0x1, R10 ;  /* 0x00000001170a7824 */ /* 0x001fe200078e020a */
[----:B------:R-:W-:Y:S02]  /*21a0*/  IADD3 R16, P1, PT, R17, UR10, RZ ;  /* 0x0000000a11107c10 */ /* 0x000fe4000ff3e0ff */
[----:B------:R-:W-:-:S02]  /*21b0*/  IADD3 R4, P0, PT, R5, UR10, RZ ;  /* 0x0000000a05047c10 */ /* 0x000fc4000ff1e0ff */
[----:B------:R-:W-:Y:S02]  /*21c0*/  IADD3 R20, P2, PT, R20, UR10, RZ ;  /* 0x0000000a14147c10 */ /* 0x000fe4000ff5e0ff */
[----:B------:R-:W-:Y:S01]  /*21d0*/  IADD3 R25, PT, PT, R14, R2, R25 ;  /* 0x000000020e197210 */ /* 0x000fe20007ffe019 */
[----:B------:R-:W-:Y:S01]  /*21e0*/  IMAD.X R17, RZ, RZ, UR11, P1 ;  /* 0x0000000bff117e24 */ /* 0x000fe200088e06ff */
[----:B------:R-:W-:Y:S01]  /*21f0*/  IADD3 R8, P3, PT, R2, UR10, RZ ;  /* 0x0000000a02087c10 */ /* 0x000fe2000ff7e0ff */
[----:B------:R-:W-:Y:S01]  /*2200*/  IMAD.X R5, RZ, RZ, UR11, P0 ;  /* 0x0000000bff057e24 */ /* 0x000fe200080e06ff */
[----:B------:R-:W-:Y:S01]  /*2210*/  LOP3.LUT R19, R19, 0x3f, R12, 0x78, !PT ;  /* 0x0000003f13137812 */ /* 0x000fe200078e780c */
[----:B------:R-:W-:Y:S01]  /*2220*/  IMAD.X R21, RZ, RZ, UR11, P2 ;  /* 0x0000000bff157e24 */ /* 0x000fe200090e06ff */
[----:B------:R-:W-:Y:S01]  /*2230*/  LEA.HI R23, R25, R10, RZ, 0x18 ;  /* 0x0000000a19177211 */ /* 0x000fe200078fc0ff */
[----:B------:R-:W-:Y:S01]  /*2240*/  IMAD.X R9, RZ, RZ, UR11, P3 ;  /* 0x0000000bff097e24 */ /* 0x000fe200098e06ff */
[----:B------:R0:W-:Y:S04]  /*2250*/  STG.E.U8 desc[UR6][R6.64], R3 ;  /* 0x0000000306007986 */ /* 0x0001e8000c101106 */
[----:B------:R-:W-:Y:S04]  /*2260*/  STG.E.U8 desc[UR6][R6.64+0x4], R19 ;  /* 0x0000041306007986 */ /* 0x000fe8000c101106 */
[----:B------:R-:W-:Y:S04]  /*2270*/  STG.E.U8 desc[UR6][R6.64+0x2], R13 ;  /* 0x0000020d06007986 */ /* 0x000fe8000c101106 */
[----:B------:R-:W-:Y:S04]  /*2280*/  STG.E.U8 desc[UR6][R6.64+0x1], R27 ;  /* 0x0000011b06007986 */ /* 0x000fe8000c101106 */
[----:B------:R-:W-:Y:S04]  /*2290*/  STG.E.U8 desc[UR6][R6.64+0x3], R15 ;  /* 0x0000030f06007986 */ /* 0x000fe8000c101106 */
[----:B------:R-:W-:Y:S04]  /*22a0*/  STG.E.U8 desc[UR6][R6.64+0x5], R25 ;  /* 0x0000051906007986 */ /* 0x000fe8000c101106 */
[----:B------:R-:W-:Y:S04]  /*22b0*/  STG.E.U8 desc[UR6][R6.64+0x6], R23 ;  /* 0x0000061706007986 */ /* 0x000fe8000c101106 */
[----:B------:R-:W2:Y:S04]  /*22c0*/  LDG.E.U8 R4, desc[UR6][R4.64] ;  /* 0x0000000604047981 */ /* 0x000ea8000c1e1100 */
[----:B------:R-:W2:Y:S04]  /*22d0*/  LDG.E.U8 R17, desc[UR6][R16.64] ;  /* 0x0000000610117981 */ /* 0x000ea8000c1e1100 */
[----:B------:R-:W2:Y:S04]  /*22e0*/  LDG.E.U8 R20, desc[UR6][R20.64] ;  /* 0x0000000614147981 */ /* 0x000ea8000c1e1100 */
[----:B------:R-:W3:Y:S01]  /*22f0*/  LDG.E.U8 R9, desc[UR6][R8.64] ;  /* 0x0000000608097981 */ /* 0x000ee2000c1e1100 */
[----:B------:R-:W-:-:S05]  /*2300*/  IADD3 R2, P0, PT, R11, UR14, RZ ;  /* 0x0000000e0b027c10 */ /* 0x000fca000ff1e0ff */
[----:B0-----:R-:W-:Y:S01]  /*2310*/  IMAD.X R3, RZ, RZ, UR15, P0 ;  /* 0x0000000fff037e24 */ /* 0x001fe200080e06ff */
[----:B--2---:R-:W-:-:S04]  /*2320*/  LOP3.LUT R0, R20, R17, R4, 0xfe, !PT ;  /* 0x0000001114007212 */ /* 0x004fc800078efe04 */
[----:B---3--:R-:W-:-:S05]  /*2330*/  LOP3.LUT R11, R0, R9, RZ, 0xfc, !PT ;  /* 0x00000009000b7212 */ /* 0x008fca00078efcff */
[----:B------:R-:W-:Y:S01]  /*2340*/  STG.E.U8 desc[UR6][R2.64], R11 ;  /* 0x0000000b02007986 */ /* 0x000fe2000c101106 */
[----:B------:R-:W-:Y:S05]  /*2350*/  EXIT ;  /* 0x000000000000794d */ /* 0x000fea0003800000 */
.L_x_3:
        /* <DEDUP_REMOVED lines=10> */
.L_x_6:


//--------------------- .text._Z11calc_1_4colPhS_PKhS1_S1_ --------------------------
	.section	.text._Z11calc_1_4colPhS_PKhS1_S1_,"ax",@progbits
	.align	128
        .global         _Z11calc_1_4colPhS_PKhS1_S1_
        .type           _Z11calc_1_4colPhS_PKhS1_S1_,@function
        .size           _Z11calc_1_4colPhS_PKhS1_S1_,(.L_x_7 - _Z11calc_1_4colPhS_PKhS1_S1_)
        .other          _Z11calc_1_4colPhS_PKhS1_S1_,@"STO_CUDA_ENTRY STV_DEFAULT"
_Z11calc_1_4colPhS_PKhS1_S1_:
.text._Z11calc_1_4colPhS_PKhS1_S1_:
[----:B------:R-:W0:Y:S01]  /*0000*/  LDC R1, c[0x0][0x37c] ;  /* 0x0000df00ff017b82 */ /* 0x000e220000000800 */
[----:B------:R-:W-:Y:S02]  /*0010*/  IMAD.MOV.U32 R2, RZ, RZ, 0x8400 ;  /* 0x00008400ff027424 */ /* 0x000fe400078e00ff */
[----:B------:R-:W-:Y:S02]  /*0020*/  IMAD.MOV.U32 R0, RZ, RZ, 0x800 ;  /* 0x00000800ff007424 */ /* 0x000fe400078e00ff */
[----:B0-----:R-:W-:Y:S01]  /*0030*/  VIADD R1, R1, 0xfffffff8 ;  /* 0xfffffff801017836 */ /* 0x001fe20000000000 */
[----:B------:R-:W0:Y:S01]  /*0040*/  S2R R3, SR_CTAID.Y ;  /* 0x0000000000037919 */ /* 0x000e220000002600 */
[----:B------:R-:W1:Y:S01]  /*0050*/  S2R R12, SR_CTAID.X ;  /* 0x00000000000c7919 */ /* 0x000e620000002500 */
[----:B------:R-:W-:Y:S01]  /*0060*/  PRMT R2, R2, 0x5410, R0 ;  /* 0x0000541002027816 */ /* 0x000fe20000000000 */
[----:B------:R-:W2:Y:S01]  /*0070*/  LDC R24, c[0x0][0x370] ;  /* 0x0000dc00ff187b82 */ /* 0x000ea20000000800 */
[----:B------:R-:W3:Y:S03]  /*0080*/  LDCU.128 UR8, c[0x0][0x380] ;  /* 0x00007000ff0877ac */ /* 0x000ee60008000c00 */
[----:B------:R-:W-:Y:S04]  /*0090*/  STL [R1], R2 ;  /* 0x0000000201007387 */ /* 0x000fe80000100800 */
[----:B------:R-:W4:Y:S04]  /*00a0*/  LDL.U8 R0, [R1+0x2] ;  /* 0x0000020001007983 */ /* 0x000f280000100000 */
[----:B------:R-:W5:Y:S04]  /*00b0*/  LDL.U8 R5, [R1] ;  /* 0x0000000001057983 */ /* 0x000f680000100000 */
[----:B------:R-:W-:Y:S01]  /*00c0*/  STL [R1], R2 ;  /* 0x0000000201007387 */ /* 0x000fe20000100800 */
[----:B0-----:R-:W-:-:S04]  /*00d0*/  LOP3.LUT R4, R3, 0x3f, RZ, 0xc0, !PT ;  /* 0x0000003f03047812 */ /* 0x001fc800078ec0ff */
[----:B------:R-:W0:Y:S02]  /*00e0*/  BREV R8, R4 ;  /* 0x0000000400087301 */ /* 0x000e240000000000 */
[----:B0-----:R-:W-:-:S05]  /*00f0*/  SHF.R.U32.HI R9, RZ, 0x18, R8 ;  /* 0x00000018ff097819 */ /* 0x001fca0000011608 */
[----:B------:R-:W-:Y:S01]  /*0100*/  IMAD.SHL.U32 R10, R9, 0x10, RZ ;  /* 0x00000010090a7824 */ /* 0x000fe200078e00ff */
[----:B------:R-:W-:-:S04]  /*0110*/  SHF.R.U32.HI R9, RZ, 0x1b, R8 ;  /* 0x0000001bff097819 */ /* 0x000fc80000011608 */
[----:B------:R-:W-:-:S05]  /*0120*/  LOP3.LUT R10, R10, 0x40, RZ, 0xc0, !PT ;  /* 0x000000400a0a7812 */ /* 0x000fca00078ec0ff */
[----:B------:R-:W-:Y:S01]  /*0130*/  IMAD R9, R9, 0x80, R10 ;  /* 0x0000008009097824 */ /* 0x000fe200078e020a */
[----:B----4-:R-:W-:-:S05]  /*0140*/  LOP3.LUT R6, R0, 0x1, RZ, 0xc0, !PT ;  /* 0x0000000100067812 */ /* 0x010fca00078ec0ff */
[----:B------:R-:W-:-:S05]  /*0150*/  IMAD.IADD R6, R1, 0x1, R6 ;  /* 0x0000000101067824 */ /* 0x000fca00078e0206 */
[----:B------:R-:W4:Y:S01]  /*0160*/  LDL.U8 R7, [R6+0x2] ;  /* 0x0000020006077983 */ /* 0x000f220000100000 */
[----:B------:R-:W-:Y:S02]  /*0170*/  SHF.R.U32.HI R9, RZ, 0x1, R9 ;  /* 0x00000001ff097819 */ /* 0x000fe40000011609 */
[----:B------:R-:W-:Y:S02]  /*0180*/  SHF.R.U32.HI R10, RZ, 0x1c, R8 ;  /* 0x0000001cff0a7819 */ /* 0x000fe40000011608 */
[----:B------:R-:W-:Y:S01]  /*0190*/  LOP3.LUT R9, R9, 0x60, RZ, 0xc0, !PT ;  /* 0x0000006009097812 */ /* 0x000fe200078ec0ff */
[----:B------:R-:W3:Y:S04]  /*01a0*/  LDL.U8 R6, [R6] ;  /* 0x0000000006067983 */ /* 0x000ee80000100000 */
[----:B------:R-:W-:-:S05]  /*01b0*/  IMAD R9, R10, 0x80, R9 ;  /* 0x000000800a097824 */ /* 0x000fca00078e0209 */
[----:B------:R-:W-:Y:S02]  /*01c0*/  SHF.R.U32.HI R10, RZ, 0x1, R9 ;  /* 0x00000001ff0a7819 */ /* 0x000fe40000011609 */
[----:B------:R-:W-:Y:S02]  /*01d0*/  SHF.R.U32.HI R9, RZ, 0x1d, R8 ;  /* 0x0000001dff097819 */ /* 0x000fe40000011608 */
[----:B------:R-:W-:-:S05]  /*01e0*/  LOP3.LUT R10, R10, 0x70, RZ, 0xc0, !PT ;  /* 0x000000700a0a7812 */ /* 0x000fca00078ec0ff */
[----:B------:R-:W-:-:S05]  /*01f0*/  IMAD R9, R9, 0x80, R10 ;  /* 0x0000008009097824 */ /* 0x000fca00078e020a */
[----:B------:R-:W-:Y:S02]  /*0200*/  SHF.R.U32.HI R10, RZ, 0x1, R9 ;  /* 0x00000001ff0a7819 */ /* 0x000fe40000011609 */
[----:B------:R-:W-:Y:S02]  /*0210*/  SHF.R.U32.HI R9, RZ, 0x1e, R8 ;  /* 0x0000001eff097819 */ /* 0x000fe40000011608 */
[----:B------:R-:W-:-:S05]  /*0220*/  LOP3.LUT R10, R10, 0x78, RZ, 0xc0, !PT ;  /* 0x000000780a0a7812 */ /* 0x000fca00078ec0ff */
[----:B------:R-:W-:Y:S01]  /*0230*/  IMAD R9, R9, 0x80, R10 ;  /* 0x0000008009097824 */ /* 0x000fe200078e020a */
[----:B------:R-:W-:-:S04]  /*0240*/  SHF.R.U32.HI R8, RZ, 0x1f, R8 ;  /* 0x0000001fff087819 */ /* 0x000fc80000011608 */
[----:B------:R-:W-:-:S04]  /*0250*/  SHF.R.U32.HI R9, RZ, 0x1, R9 ;  /* 0x00000001ff097819 */ /* 0x000fc80000011609 */
[----:B------:R-:W-:-:S05]  /*0260*/  LOP3.LUT R9, R9, 0x7c, RZ, 0xc0, !PT ;  /* 0x0000007c09097812 */ /* 0x000fca00078ec0ff */
[----:B------:R-:W-:Y:S01]  /*0270*/  IMAD R8, R8, 0x80, R9 ;  /* 0x0000008008087824 */ /* 0x000fe200078e0209 */
[----:B------:R-:W-:-:S04]  /*0280*/  SHF.R.U32.HI R10, RZ, 0x1, R0 ;  /* 0x00000001ff0a7819 */ /* 0x000fc80000011600 */
[----:B-----5:R-:W-:-:S05]  /*0290*/  LOP3.LUT R5, R8, R5, RZ, 0x3c, !PT ;  /* 0x0000000508057212 */ /* 0x020fca00078e3cff */
[----:B------:R-:W-:-:S05]  /*02a0*/  IMAD R10, R5, 0x80, R10 ;  /* 0x00000080050a7824 */ /* 0x000fca00078e020a */
[----:B----4-:R-:W-:-:S04]  /*02b0*/  LOP3.LUT R7, R7, R10, RZ, 0x3c, !PT ;  /* 0x0000000a07077212 */ /* 0x010fc800078e3cff */
[----:B------:R-:W-:-:S05]  /*02c0*/  LOP3.LUT R8, R7, 0x1, RZ, 0xc0, !PT ;  /* 0x0000000107087812 */ /* 0x000fca00078ec0ff */
[----:B------:R-:W-:-:S05]  /*02d0*/  IMAD.IADD R10, R1, 0x1, R8 ;  /* 0x00000001010a7824 */ /* 0x000fca00078e0208 */
[----:B------:R-:W4:Y:S01]  /*02e0*/  LDL.U8 R11, [R10+0x2] ;  /* 0x000002000a0b7983 */ /* 0x000f220000100000 */
[----:B------:R-:W-:Y:S02]  /*02f0*/  LOP3.LUT R9, R5, 0xff, RZ, 0xc0, !PT ;  /* 0x000000ff05097812 */ /* 0x000fe400078ec0ff */
[----:B------:R-:W-:Y:S02]  /*0300*/  SHF.R.U32.HI R7, RZ, 0x1, R7 ;  /* 0x00000001ff077819 */ /* 0x000fe40000011607 */
[----:B------:R-:W-:Y:S02]  /*0310*/  SHF.R.U32.HI R5, RZ, 0x1, R9 ;  /* 0x00000001ff057819 */ /* 0x000fe40000011609 */
[----:B------:R-:W-:Y:S02]  /*0320*/  LOP3.LUT R8, R7, 0x7f, RZ, 0xc0, !PT ;  /* 0x0000007f07087812 */ /* 0x000fe400078ec0ff */
[----:B---3--:R-:W-:-:S05]  /*0330*/  LOP3.LUT R5, R6, R5, RZ, 0x3c, !PT ;  /* 0x0000000506057212 */ /* 0x008fca00078e3cff */
[----:B------:R-:W-:-:S05]  /*0340*/  IMAD R8, R5, 0x80, R8 ;  /* 0x0000008005087824 */ /* 0x000fca00078e0208 */
[----:B----4-:R-:W-:Y:S02]  /*0350*/  LOP3.LUT R11, R8, R11, RZ, 0x3c, !PT ;  /* 0x0000000b080b7212 */ /* 0x010fe400078e3cff */
[----:B------:R-:W3:Y:S02]  /*0360*/  LDL.U8 R8, [R10] ;  /* 0x000000000a087983 */ /* 0x000ee40000100000 */
[----:B------:R-:W-:-:S05]  /*0370*/  LOP3.LUT R6, R11, 0x1, RZ, 0xc0, !PT ;  /* 0x000000010b067812 */ /* 0x000fca00078ec0ff */
[----:B------:R-:W-:-:S05]  /*0380*/  IMAD.IADD R16, R1, 0x1, R6 ;  /* 0x0000000101107824 */ /* 0x000fca00078e0206 */
[----:B------:R-:W4:Y:S01]  /*0390*/  LDL.U8 R6, [R16+0x2] ;  /* 0x0000020010067983 */ /* 0x000f220000100000 */
[----:B------:R-:W-:Y:S02]  /*03a0*/  LOP3.LUT R5, R5, 0xfe, RZ, 0xc0, !PT ;  /* 0x000000fe05057812 */ /* 0x000fe400078ec0ff */
[----:B------:R-:W-:Y:S01]  /*03b0*/  SHF.R.U32.HI R11, RZ, 0x1, R11 ;  /* 0x00000001ff0b7819 */ /* 0x000fe2000001160b */
[----:B------:R-:W5:Y:S01]  /*03c0*/  LDL.U8 R13, [R16] ;  /* 0x00000000100d7983 */ /* 0x000f620000100000 */
        /* <DEDUP_REMOVED lines=8> */
[----:B-1----:R-:W-:-:S04]  /*0450*/  SHF.R.U32.HI R11, RZ, 0x6, R12 ;  /* 0x00000006ff0b7819 */ /* 0x002fc8000001160c */
[----:B------:R-:W-:-:S04]  /*0460*/  LOP3.LUT R10, R11, 0x3f, RZ, 0xc0, !PT ;  /* 0x0000003f0b0a7812 */ /* 0x000fc800078ec0ff */
[----:B------:R-:W0:Y:S01]  /*0470*/  BREV R5, R10 ;  /* 0x0000000a00057301 */ /* 0x000e220000000000 */
[----:B------:R-:W-:-:S04]  /*0480*/  SHF.R.U32.HI R8, RZ, 0x1, R8 ;  /* 0x00000001ff087819 */ /* 0x000fc80000011608 */
[----:B------:R-:W-:Y:S02]  /*0490*/  LOP3.LUT R7, R8, 0x7f, RZ, 0xc0, !PT ;  /* 0x0000007f08077812 */ /* 0x000fe400078ec0ff */
[----:B------:R-:W-:Y:S02]  /*04a0*/  SHF.R.U32.HI R14, RZ, 0x1, R14 ;  /* 0x00000001ff0e7819 */ /* 0x000fe4000001160e */
[----:B0-----:R-:W-:-:S05]  /*04b0*/  SHF.R.U32.HI R6, RZ, 0x1a, R5 ;  /* 0x0000001aff067819 */ /* 0x001fca0000011605 */
[----:B------:R-:W-:Y:S01]  /*04c0*/  IMAD R6, R6, 0x80, R7 ;  /* 0x0000008006067824 */ /* 0x000fe200078e0207 */
[----:B------:R-:W-:Y:S01]  /*04d0*/  LOP3.LUT R14, R14, 0x7f, RZ, 0xc0, !PT ;  /* 0x0000007f0e0e7812 */ /* 0x000fe200078ec0ff */
[----:B------:R-:W4:Y:S03]  /*04e0*/  LDL.U8 R7, [R17] ;  /* 0x0000000011077983 */ /* 0x000f260000100000 */
[----:B-----5:R-:W-:-:S05]  /*04f0*/  LOP3.LUT R13, R6, R13, RZ, 0x3c, !PT ;  /* 0x0000000d060d7212 */ /* 0x020fca00078e3cff */
[----:B------:R-:W-:-:S05]  /*0500*/  IMAD R14, R13, 0x80, R14 ;  /* 0x000000800d0e7824 */ /* 0x000fca00078e020e */
[----:B---3--:R-:W-:-:S04]  /*0510*/  LOP3.LUT R14, R14, R15, RZ, 0x3c, !PT ;  /* 0x0000000f0e0e7212 */ /* 0x008fc800078e3cff */
[----:B------:R-:W-:-:S05]  /*0520*/  LOP3.LUT R6, R14, 0x1, RZ, 0xc0, !PT ;  /* 0x000000010e067812 */ /* 0x000fca00078ec0ff */
[----:B------:R-:W-:-:S05]  /*0530*/  IMAD.IADD R16, R1, 0x1, R6 ;  /* 0x0000000101107824 */ /* 0x000fca00078e0206 */
[----:B------:R-:W3:Y:S01]  /*0540*/  LDL.U8 R15, [R16+0x2] ;  /* 0x00000200100f7983 */ /* 0x000ee20000100000 */
[----:B------:R-:W-:Y:S02]  /*0550*/  SHF.R.U32.HI R13, RZ, 0x1, R13 ;  /* 0x00000001ff0d7819 */ /* 0x000fe4000001160d */
[----:B------:R-:W-:Y:S02]  /*0560*/  SHF.R.U32.HI R6, RZ, 0x1b, R5 ;  /* 0x0000001bff067819 */ /* 0x000fe40000011605 */
[----:B------:R-:W-:Y:S02]  /*0570*/  LOP3.LUT R13, R13, 0x7f, RZ, 0xc0, !PT ;  /* 0x0000007f0d0d7812 */ /* 0x000fe400078ec0ff */
[----:B------:R-:W-:-:S03]  /*0580*/  LOP3.LUT R8, R14, 0xffff, RZ, 0xc0, !PT ;  /* 0x0000ffff0e087812 */ /* 0x000fc600078ec0ff */
[----:B------:R-:W-:Y:S01]  /*0590*/  IMAD R6, R6, 0x80, R13 ;  /* 0x0000008006067824 */ /* 0x000fe200078e020d */
[----:B------:R-:W-:Y:S01]  /*05a0*/  SHF.R.U32.HI R8, RZ, 0x1, R8 ;  /* 0x00000001ff087819 */ /* 0x000fe20000011608 */
[----:B------:R-:W5:Y:S03]  /*05b0*/  LDL.U8 R13, [R16] ;  /* 0x00000000100d7983 */ /* 0x000f660000100000 */
[----:B------:R-:W-:Y:S02]  /*05c0*/  LOP3.LUT R8, R8, 0x7f, RZ, 0xc0, !PT ;  /* 0x0000007f08087812 */ /* 0x000fe400078ec0ff */
[----:B----4-:R-:W-:-:S05]  /*05d0*/  LOP3.LUT R7, R6, R7, RZ, 0x3c, !PT ;  /* 0x0000000706077212 */ /* 0x010fca00078e3cff */
        /* <DEDUP_REMOVED lines=10> */
[----:B------:R-:W-:-:S04]  /*0680*/  SHF.R.U32.HI R7, RZ, 0x1, R8 ;  /* 0x00000001ff077819 */ /* 0x000fc80000011608 */
[----:B-----5:R-:W-:Y:S02]  /*0690*/  LOP3.LUT R13, R6, R13, RZ, 0x3c, !PT ;  /* 0x0000000d060d7212 */ /* 0x020fe400078e3cff */
[----:B------:R-:W-:Y:S02]  /*06a0*/  LOP3.LUT R6, R7, 0x7f, RZ, 0xc0, !PT ;  /* 0x0000007f07067812 */ /* 0x000fe400078ec0ff */
[----:B------:R-:W4:Y:S03]  /*06b0*/  LDL.U8 R7, [R14] ;  /* 0x000000000e077983 */ /* 0x000f260000100000 */
        /* <DEDUP_REMOVED lines=12> */
[----:B----4-:R-:W-:Y:S02]  /*0780*/  LOP3.LUT R7, R6, R7, RZ, 0x3c, !PT ;  /* 0x0000000706077212 */ /* 0x010fe400078e3cff */
[----:B------:R-:W-:-:S05]  /*0790*/  LOP3.LUT R8, R8, 0x7f, RZ, 0xc0, !PT ;  /* 0x0000007f08087812 */ /* 0x000fca00078ec0ff */
        /* <DEDUP_REMOVED lines=12> */
[----:B------:R-:W-:-:S05]  /*0860*/  LOP3.LUT R7, R7, 0x7f, RZ, 0xc0, !PT ;  /* 0x0000007f07077812 */ /* 0x000fca00078ec0ff */
[----:B------:R-:W-:-:S05]  /*0870*/  IMAD R7, R8, 0x80, R7 ;  /* 0x0000008008077824 */ /* 0x000fca00078e0207 */
[----:B---3--:R-:W-:Y:S02]  /*0880*/  LOP3.LUT R13, R7, R14, RZ, 0x3c, !PT ;  /* 0x0000000e070d7212 */ /* 0x008fe400078e3cff */
[----:B------:R-:W3:Y:S02]  /*0890*/  LDL.U8 R14, [R16] ;  /* 0x00000000100e7983 */ /* 0x000ee40000100000 */
[----:B------:R-:W-:-:S05]  /*08a0*/  LOP3.LUT R6, R13, 0x1, RZ, 0xc0, !PT ;  /* 0x000000010d067812 */ /* 0x000fca00078ec0ff */
[----:B------:R-:W-:Y:S01]  /*08b0*/  IMAD.IADD R15, R1, 0x1, R6 ;  /* 0x00000001010f7824 */ /* 0x000fe200078e0206 */
[----:B------:R-:W-:Y:S04]  /*08c0*/  STL [R1], R2 ;  /* 0x0000000201007387 */ /* 0x000fe80000100800 */
[----:B------:R-:W4:Y:S01]  /*08d0*/  LDL.U8 R7, [R15+0x2] ;  /* 0x000002000f077983 */ /* 0x000f220000100000 */
[----:B------:R-:W-:Y:S02]  /*08e0*/  SHF.R.U32.HI R6, RZ, 0x1, R8 ;  /* 0x00000001ff067819 */ /* 0x000fe40000011608 */
[----:B------:R-:W-:Y:S02]  /*08f0*/  SHF.R.U32.HI R5, RZ, 0x1f, R5 ;  /* 0x0000001fff057819 */ /* 0x000fe40000011605 */
[----:B------:R-:W-:-:S05]  /*0900*/  LOP3.LUT R6, R6, 0x7f, RZ, 0xc0, !PT ;  /* 0x0000007f06067812 */ /* 0x000fca00078ec0ff */
[----:B------:R-:W-:Y:S01]  /*0910*/  IMAD R5, R5, 0x80, R6 ;  /* 0x0000008005057824 */ /* 0x000fe200078e0206 */
[----:B------:R-:W-:-:S04]  /*0920*/  SHF.R.U32.HI R6, RZ, 0x1, R13 ;  /* 0x00000001ff067819 */ /* 0x000fc8000001160d */
[----:B------:R-:W-:Y:S02]  /*0930*/  LOP3.LUT R6, R6, 0x7f, RZ, 0xc0, !PT ;  /* 0x0000007f06067812 */ /* 0x000fe400078ec0ff */
[----:B---3--:R-:W-:Y:S02]  /*0940*/  LOP3.LUT R5, R5, R14, RZ, 0x3c, !PT ;  /* 0x0000000e05057212 */ /* 0x008fe400078e3cff */
[----:B------:R-:W3:Y:S03]  /*0950*/  LDL.U8 R14, [R15] ;  /* 0x000000000f0e7983 */ /* 0x000ee60000100000 */
        /* <DEDUP_REMOVED lines=35> */
[----:B------:R-:W5:Y:S03]  /*0b90*/  LDL.U8 R7, [R19] ;  /* 0x0000000013077983 */ /* 0x000f660000100000 */
[----:B---3--:R-:W-:-:S05]  /*0ba0*/  LOP3.LUT R15, R6, R15, RZ, 0x3c, !PT ;  /* 0x0000000f060f7212 */ /* 0x008fca00078e3cff */
[----:B------:R-:W-:-:S05]  /*0bb0*/  IMAD R16, R15, 0x80, R16 ;  /* 0x000000800f107824 */ /* 0x000fca00078e0210 */
[----:B----4-:R-:W-:-:S04]  /*0bc0*/  LOP3.LUT R16, R16, R17, RZ, 0x3c, !PT ;  /* 0x0000001110107212 */ /* 0x010fc800078e3cff */
        /* <DEDUP_REMOVED lines=23> */
[----:B----4-:R-:W-:Y:S02]  /*0d40*/  LOP3.LUT R15, R6, R15, RZ, 0x3c, !PT ;  /* 0x0000000f060f7212 */ /* 0x010fe400078e3cff */
        /* <DEDUP_REMOVED lines=30> */
[----:B---3--:R-:W-:Y:S02]  /*0f30*/  LOP3.LUT R15, R7, R18, RZ, 0x3c, !PT ;  /* 0x00000012070f7212 */ /* 0x008fe400078e3cff */
[----:B------:R-:W3:Y:S02]  /*0f40*/  LDL.U8 R18, [R20] ;  /* 0x0000000014127983 */ /* 0x000ee40000100000 */
[----:B------:R-:W-:-:S05]  /*0f50*/  LOP3.LUT R6, R15, 0x1, RZ, 0xc0, !PT ;  /* 0x000000010f067812 */ /* 0x000fca00078ec0ff */
[----:B------:R-:W-:Y:S01]  /*0f60*/  IMAD.IADD R19, R1, 0x1, R6 ;  /* 0x0000000101137824 */ /* 0x000fe200078e0206 */
[----:B------:R0:W-:Y:S04]  /*0f70*/  STL [R1], R2 ;  /* 0x0000000201007387 */ /* 0x0001e80000100800 */
[----:B------:R-:W4:Y:S01]  /*0f80*/  LDL.U8 R7, [R19+0x2] ;  /* 0x0000020013077983 */ /* 0x000f220000100000 */
[----:B------:R-:W-:Y:S02]  /*0f90*/  SHF.R.U32.HI R6, RZ, 0x1, R16 ;  /* 0x00000001ff067819 */ /* 0x000fe40000011610 */
[----:B------:R-:W-:Y:S02]  /*0fa0*/  SHF.R.U32.HI R5, RZ, 0x1f, R5 ;  /* 0x0000001fff057819 */ /* 0x000fe40000011605 */
[----:B------:R-:W-:-:S05]  /*0fb0*/  LOP3.LUT R6, R6, 0x7f, RZ, 0xc0, !PT ;  /* 0x0000007f06067812 */ /* 0x000fca00078ec0ff */
[----:B------:R-:W-:Y:S01]  /*0fc0*/  IMAD R5, R5, 0x80, R6 ;  /* 0x0000008005057824 */ /* 0x000fe200078e0206 */
[----:B------:R-:W-:-:S04]  /*0fd0*/  SHF.R.U32.HI R6, RZ, 0x1, R15 ;  /* 0x00000001ff067819 */ /* 0x000fc8000001160f */
[----:B------:R-:W-:Y:S02]  /*0fe0*/  LOP3.LUT R6, R6, 0x7f, RZ, 0xc0, !PT ;  /* 0x0000007f06067812 */ /* 0x000fe400078ec0ff */
[----:B---3--:R-:W-:-:S05]  /*0ff0*/  LOP3.LUT R5, R5, R18, RZ, 0x3c, !PT ;  /* 0x0000001205057212 */ /* 0x008fca00078e3cff */
[----:B------:R-:W-:-:S05]  /*1000*/  IMAD R6, R5, 0x80, R6 ;  /* 0x0000008005067824 */ /* 0x000fca00078e0206 */
[----:B----4-:R-:W-:Y:S02]  /*1010*/  LOP3.LUT R6, R7, R6, RZ, 0x3c, !PT ;  /* 0x0000000607067212 */ /* 0x010fe400078e3cff */
[----:B------:R-:W3:Y:S02]  /*1020*/  LDL.U8 R7, [R19] ;  /* 0x0000000013077983 */ /* 0x000ee40000100000 */
[----:B0-----:R-:W-:-:S05]  /*1030*/  LOP3.LUT R2, R6, 0x1, RZ, 0xc0, !PT ;  /* 0x0000000106027812 */ /* 0x001fca00078ec0ff */
        /* <DEDUP_REMOVED lines=24> */
[----:B------:R-:W0:Y:S01]  /*11c0*/  S2R R7, SR_TID.X ;  /* 0x0000000000077919 */ /* 0x000e220000002100 */
[----:B------:R-:W-:-:S04]  /*11d0*/  SHF.R.U32.HI R17, RZ, 0x1, R17 ;  /* 0x00000001ff117819 */ /* 0x000fc80000011611 */
[----:B------:R-:W-:Y:S02]  /*11e0*/  LOP3.LUT R17, R17, 0x7f, RZ, 0xc0, !PT ;  /* 0x0000007f11117812 */ /* 0x000fe400078ec0ff */
[----:B------:R-:W-:Y:S02]  /*11f0*/  SHF.R.U32.HI R18, RZ, 0x1, R18 ;  /* 0x00000001ff127819 */ /* 0x000fe40000011612 */
[----:B0-----:R-:W-:-:S04]  /*1200*/  LOP3.LUT R6, R7, 0x3f, RZ, 0xc0, !PT ;  /* 0x0000003f07067812 */ /* 0x001fc800078ec0ff */
[----:B------:R-:W0:Y:S01]  /*1210*/  BREV R16, R6 ;  /* 0x0000000600107301 */ /* 0x000e220000000000 */
[----:B------:R-:W-:Y:S02]  /*1220*/  LOP3.LUT R18, R18, 0x7f, RZ, 0xc0, !PT ;  /* 0x0000007f12127812 */ /* 0x000fe400078ec0ff */
[----:B0-----:R-:W-:-:S05]  /*1230*/  SHF.R.U32.HI R2, RZ, 0x1a, R16 ;  /* 0x0000001aff027819 */ /* 0x001fca0000011610 */
[----:B------:R-:W-:-:S05]  /*1240*/  IMAD R2, R2, 0x80, R17 ;  /* 0x0000008002027824 */ /* 0x000fca00078e0211 */
[----:B---3--:R-:W-:-:S05]  /*1250*/  LOP3.LUT R19, R2, R19, RZ, 0x3c, !PT ;  /* 0x0000001302137212 */ /* 0x008fca00078e3cff */
[----:B------:R-:W-:-:S05]  /*1260*/  IMAD R18, R19, 0x80, R18 ;  /* 0x0000008013127824 */ /* 0x000fca00078e0212 */
[----:B----4-:R-:W-:Y:S02]  /*1270*/  LOP3.LUT R18, R18, R21, RZ, 0x3c, !PT ;  /* 0x0000001512127212 */ /* 0x010fe400078e3cff */
[----:B------:R-:W3:Y:S02]  /*1280*/  LDL.U8 R21, [R20] ;  /* 0x0000000014157983 */ /* 0x000ee40000100000 */
[----:B------:R-:W-:-:S05]  /*1290*/  LOP3.LUT R2, R18, 0x1, RZ, 0xc0, !PT ;  /* 0x0000000112027812 */ /* 0x000fca00078ec0ff */
[----:B------:R-:W-:-:S05]  /*12a0*/  IMAD.IADD R17, R1, 0x1, R2 ;  /* 0x0000000101117824 */ /* 0x000fca00078e0202 */
[----:B------:R-:W4:Y:S01]  /*12b0*/  LDL.U8 R23, [R17+0x2] ;  /* 0x0000020011177983 */ /* 0x000f220000100000 */
[----:B------:R-:W-:Y:S02]  /*12c0*/  SHF.R.U32.HI R19, RZ, 0x1, R19 ;  /* 0x00000001ff137819 */ /* 0x000fe40000011613 */
[----:B------:R-:W-:Y:S02]  /*12d0*/  SHF.R.U32.HI R2, RZ, 0x1b, R16 ;  /* 0x0000001bff027819 */ /* 0x000fe40000011610 */
[----:B------:R-:W-:Y:S02]  /*12e0*/  LOP3.LUT R19, R19, 0x7f, RZ, 0xc0, !PT ;  /* 0x0000007f13137812 */ /* 0x000fe400078ec0ff */
[----:B------:R-:W-:Y:S01]  /*12f0*/  LOP3.LUT R18, R18, 0xffff, RZ, 0xc0, !PT ;  /* 0x0000ffff12127812 */ /* 0x000fe200078ec0ff */
[----:B------:R-:W5:Y:S02]  /*1300*/  LDL.U8 R17, [R17] ;  /* 0x0000000011117983 */ /* 0x000f640000100000 */
[----:B------:R-:W-:Y:S01]  /*1310*/  IMAD R2, R2, 0x80, R19 ;  /* 0x0000008002027824 */ /* 0x000fe200078e0213 */
[----:B------:R-:W-:-:S04]  /*1320*/  SHF.R.U32.HI R18, RZ, 0x1, R18 ;  /* 0x00000001ff127819 */ /* 0x000fc80000011612 */
[----:B------:R-:W-:Y:S02]  /*1330*/  LOP3.LUT R18, R18, 0x7f, RZ, 0xc0, !PT ;  /* 0x0000007f12127812 */ /* 0x000fe400078ec0ff */
        /* <DEDUP_REMOVED lines=9> */
[----:B------:R-:W-:Y:S01]  /*13d0*/  LOP3.LUT R20, R23, 0xffff, RZ, 0xc0, !PT ;  /* 0x0000ffff17147812 */ /* 0x000fe200078ec0ff */
[----:B------:R-:W4:Y:S02]  /*13e0*/  LDL.U8 R18, [R18] ;  /* 0x0000000012127983 */ /* 0x000f240000100000 */
[----:B------:R-:W-:Y:S01]  /*13f0*/  IMAD R2, R2, 0x80, R21 ;  /* 0x0000008002027824 */ /* 0x000fe200078e0215 */
[----:B------:R-:W-:-:S04]  /*1400*/  SHF.R.U32.HI R20, RZ, 0x1, R20 ;  /* 0x00000001ff147819 */ /* 0x000fc80000011614 */
[----:B-----5:R-:W-:Y:S02]  /*1410*/  LOP3.LUT R19, R2, R17, RZ, 0x3c, !PT ;  /* 0x0000001102137212 */ /* 0x020fe400078e3cff */
        /* <DEDUP_REMOVED lines=14> */
[----:B------:R-:W-:Y:S02]  /*1500*/  IMAD R17, R22, 0x80, R19 ;  /* 0x0000008016117824 */ /* 0x000fe400078e0213 */
[----:B------:R-:W4:Y:S03]  /*1510*/  LDL.U8 R19, [R26] ;  /* 0x000000001a137983 */ /* 0x000f260000100000 */
[----:B---3--:R-:W-:-:S04]  /*1520*/  LOP3.LUT R18, R17, R2, RZ, 0x3c, !PT ;  /* 0x0000000211127212 */ /* 0x008fc800078e3cff */
[----:B------:R-:W-:-:S05]  /*1530*/  LOP3.LUT R2, R18, 0x1, RZ, 0xc0, !PT ;  /* 0x0000000112027812 */ /* 0x000fca00078ec0ff */
[----:B------:R-:W-:-:S05]  /*1540*/  IMAD.IADD R25, R1, 0x1, R2 ;  /* 0x0000000101197824 */ /* 0x000fca00078e0202 */
[----:B------:R-:W3:Y:S04]  /*1550*/  LDL.U8 R20, [R25] ;  /* 0x0000000019147983 */ /* 0x000ee80000100000 */
[----:B------:R-:W5:Y:S01]  /*1560*/  LDL.U8 R17, [R25+0x2] ;  /* 0x0000020019117983 */ /* 0x000f620000100000 */
[----:B------:R-:W-:Y:S02]  /*1570*/  SHF.R.U32.HI R22, RZ, 0x1, R22 ;  /* 0x00000001ff167819 */ /* 0x000fe40000011616 */
[----:B------:R-:W-:Y:S02]  /*1580*/  SHF.R.U32.HI R2, RZ, 0x1e, R16 ;  /* 0x0000001eff027819 */ /* 0x000fe40000011610 */
[----:B------:R-:W-:-:S05]  /*1590*/  LOP3.LUT R23, R22, 0x7f, RZ, 0xc0, !PT ;  /* 0x0000007f16177812 */ /* 0x000fca00078ec0ff */
[----:B------:R-:W-:Y:S01]  /*15a0*/  IMAD R2, R2, 0x80, R23 ;  /* 0x0000008002027824 */ /* 0x000fe200078e0217 */
[----:B------:R-:W-:-:S04]  /*15b0*/  LOP3.LUT R13, R13, 0xff, RZ, 0xc0, !PT ;  /* 0x000000ff0d0d7812 */ /* 0x000fc800078ec0ff */
[----:B----4-:R-:W-:Y:S01]  /*15c0*/  LOP3.LUT R19, R2, R19, RZ, 0x3c, !PT ;  /* 0x0000001302137212 */ /* 0x010fe200078e3cff */
[----:B------:R-:W-:-:S03]  /*15d0*/  IMAD.IADD R13, R0, 0x1, R13 ;  /* 0x00000001000d7824 */ /* 0x000fc600078e020d */
[----:B------:R-:W-:Y:S01]  /*15e0*/  SHF.R.U32.HI R23, RZ, 0x1, R19 ;  /* 0x00000001ff177819 */ /* 0x000fe20000011613 */
[----:B--2---:R-:W-:Y:S01]  /*15f0*/  IMAD R2, R3, R24, R12 ;  /* 0x0000001803027224 */ /* 0x004fe200078e020c */
[----:B------:R-:W-:Y:S02]  /*1600*/  SHF.R.U32.HI R16, RZ, 0x1f, R16 ;  /* 0x0000001fff107819 */ /* 0x000fe40000011610 */
[----:B------:R-:W-:Y:S02]  /*1610*/  LOP3.LUT R23, R23, 0x7f, RZ, 0xc0, !PT ;  /* 0x0000007f17177812 */ /* 0x000fe400078ec0ff */
[----:B------:R-:W-:Y:S02]  /*1620*/  LOP3.LUT R12, R12, R3, R11, 0x96, !PT ;  /* 0x000000030c0c7212 */ /* 0x000fe400078e960b */
[----:B------:R-:W-:Y:S02]  /*1630*/  PRMT R3, R13, 0x9910, RZ ;  /* 0x000099100d037816 */ /* 0x000fe400000000ff */
[----:B------:R-:W-:Y:S01]  /*1640*/  ISETP.GT.U32.AND P0, PT, R9, 0xe4, PT ;  /* 0x000000e40900780c */ /* 0x000fe20003f04070 */
[----:B------:R-:W-:Y:S01]  /*1650*/  IMAD R9, R16, 0x80, R23 ;  /* 0x0000008010097824 */ /* 0x000fe200078e0217 */
[----:B------:R-:W-:Y:S01]  /*1660*/  LOP3.LUT R13, R13, 0xff, RZ, 0xc0, !PT ;  /* 0x000000ff0d0d7812 */ /* 0x000fe200078ec0ff */
[----:B------:R-:W-:Y:S01]  /*1670*/  IMAD.MOV.U32 R16, RZ, RZ, R3 ;  /* 0x000000ffff107224 */ /* 0x000fe200078e0003 */
[----:B------:R-:W-:-:S04]  /*1680*/  ISETP.GT.U32.AND P2, PT, R5, 0xe4, PT ;  /* 0x000000e40500780c */ /* 0x000fc80003f44070 */
[----:B------:R-:W-:Y:S02]  /*1690*/  ISETP.NE.AND P3, PT, R13, R16, PT ;  /* 0x000000100d00720c */ /* 0x000fe40003f65270 */
[----:B------:R-:W-:Y:S02]  /*16a0*/  ISETP.GT.U32.AND P1, PT, R8, 0xe4, PT ;  /* 0x000000e40800780c */ /* 0x000fe40003f24070 */
[----:B------:R-:W-:Y:S01]  /*16b0*/  SEL R3, RZ, 0x7fff80, !P3 ;  /* 0x007fff80ff037807 */ /* 0x000fe20005800000 */
[----:B------:R-:W-:Y:S01]  /*16c0*/  VIADD R16, R4, 0x1 ;  /* 0x0000000104107836 */ /* 0x000fe20000000000 */
[----:B------:R-:W-:Y:S01]  /*16d0*/  LOP3.LUT R8, R15, 0xff, RZ, 0xc0, !PT ;  /* 0x000000ff0f087812 */ /* 0x000fe200078ec0ff */
[----:B------:R-:W-:Y:S03]  /*16e0*/  POPC R21, R4 ;  /* 0x0000000400157309 */ /* 0x000fe60000000000 */
[C---:B------:R-:W-:Y:S01]  /*16f0*/  LEA.HI R3, R16.reuse, R3, RZ, 0x1f ;  /* 0x0000000310037211 */ /* 0x040fe200078ff8ff */
[----:B------:R-:W-:Y:S01]  /*1700*/  IMAD.IADD R8, R13, 0x1, R8 ;  /* 0x000000010d087824 */ /* 0x000fe200078e0208 */
[----:B------:R-:W-:Y:S01]  /*1710*/  LOP3.LUT R11, R16, 0x1, RZ, 0xc0, !PT ;  /* 0x00000001100b7812 */ /* 0x000fe200078ec0ff */
[----:B------:R-:W-:-:S02]  /*1720*/  IMAD.MOV.U32 R13, RZ, RZ, R16 ;  /* 0x000000ffff0d7224 */ /* 0x000fc400078e0010 */
[----:B------:R-:W0:Y:S01]  /*1730*/  POPC R22, R10 ;  /* 0x0000000a00167309 */ /* 0x000e220000000000 */
[----:B------:R-:W-:Y:S01]  /*1740*/  LOP3.LUT R3, R3, 0xbf, RZ, 0xc0, !PT ;  /* 0x000000bf03037812 */ /* 0x000fe200078ec0ff */
[----:B------:R-:W1:Y:S01]  /*1750*/  LDCU UR6, c[0x0][0x360] ;  /* 0x00006c00ff0677ac */ /* 0x000e620008000800 */
[----:B------:R-:W-:Y:S02]  /*1760*/  VIADD R15, R14, 0x1 ;  /* 0x000000010e0f7836 */ /* 0x000fe40000000000 */
[----:B------:R-:W-:Y:S01]  /*1770*/  @!P0 IMAD.MOV R13, RZ, RZ, R4 ;  /* 0x000000ffff0d8224 */ /* 0x000fe200078e0204 */
[----:B------:R-:W-:Y:S01]  /*1780*/  IADD3 R11, PT, PT, R3, R10, R11 ;  /* 0x0000000a030b7210 */ /* 0x000fe20007ffe00b */
[----:B------:R-:W-:Y:S01]  /*1790*/  @!P2 IMAD.MOV R15, RZ, RZ, R14 ;  /* 0x000000ffff0fa224 */ /* 0x000fe200078e020e */
[C---:B------:R-:W-:Y:S02]  /*17a0*/  PRMT R3, R8.reuse, 0x9910, RZ ;  /* 0x0000991008037816 */ /* 0x040fe400000000ff */
[----:B------:R-:W-:-:S04]  /*17b0*/  LOP3.LUT R8, R8, 0xff, RZ, 0xc0, !PT ;  /* 0x000000ff08087812 */ /* 0x000fc800078ec0ff */
[----:B------:R-:W-:Y:S01]  /*17c0*/  ISETP.NE.AND P0, PT, R8, R3, PT ;  /* 0x000000030800720c */ /* 0x000fe20003f05270 */
[----:B0-----:R-:W-:Y:S01]  /*17d0*/  IMAD.IADD R0, R21, 0x1, R22 ;  /* 0x0000000115007824 */ /* 0x001fe200078e0216 */
[----:B------:R-:W0:Y:S01]  /*17e0*/  POPC R3, R14 ;  /* 0x0000000e00037309 */ /* 0x000e220000000000 */
[----:B------:R-:W2:Y:S01]  /*17f0*/  LDCU.64 UR4, c[0x0][0x358] ;  /* 0x00006b00ff0477ac */ /* 0x000ea20008000a00 */
[----:B---3--:R-:W-:-:S04]  /*1800*/  LOP3.LUT R9, R9, R20, RZ, 0x3c, !PT ;  /* 0x0000001409097212 */ /* 0x008fc800078e3cff */
[----:B------:R-:W-:-:S04]  /*1810*/  LOP3.LUT R5, R9, 0xff, RZ, 0xc0, !PT ;  /* 0x000000ff09057812 */ /* 0x000fc800078ec0ff */
[----:B------:R-:W-:Y:S02]  /*1820*/  ISETP.GT.U32.AND P3, PT, R5, 0xe4, PT ;  /* 0x000000e40500780c */ /* 0x000fe40003f64070 */
[----:B------:R-:W-:-:S04]  /*1830*/  LOP3.LUT R5, R18, 0xffff, RZ, 0xc0, !PT ;  /* 0x0000ffff12057812 */ /* 0x000fc800078ec0ff */
[----:B------:R-:W-:-:S04]  /*1840*/  SHF.R.U32.HI R5, RZ, 0x1, R5 ;  /* 0x00000001ff057819 */ /* 0x000fc80000011605 */
[----:B------:R-:W-:Y:S01]  /*1850*/  LOP3.LUT R16, R5, 0x7f, RZ, 0xc0, !PT ;  /* 0x0000007f05107812 */ /* 0x000fe200078ec0ff */
[----:B------:R-:W-:-:S04]  /*1860*/  VIADD R20, R10, 0x1 ;  /* 0x000000010a147836 */ /* 0x000fc80000000000 */
[----:B------:R-:W-:Y:S02]  /*1870*/  IMAD R16, R19, 0x80, R16 ;  /* 0x0000008013107824 */ /* 0x000fe400078e0210 */
[----:B------:R-:W-:-:S03]  /*1880*/  @!P1 IMAD.MOV R20, RZ, RZ, R10 ;  /* 0x000000ffff149224 */ /* 0x000fc600078e020a */
[----:B-----5:R-:W-:Y:S01]  /*1890*/  LOP3.LUT R17, R16, R17, RZ, 0x3c, !PT ;  /* 0x0000001110117212 */ /* 0x020fe200078e3cff */
[----:B------:R-:W-:Y:S01]  /*18a0*/  VIADD R18, R6, 0x1 ;  /* 0x0000000106127836 */ /* 0x000fe20000000000 */
[----:B------:R-:W-:Y:S01]  /*18b0*/  IADD3 R5, PT, PT, R15, R20, R13 ;  /* 0x000000140f057210 */ /* 0x000fe20007ffe00d */
[----:B------:R-:W-:Y:S01]  /*18c0*/  @!P3 IMAD.MOV R18, RZ, RZ, R6 ;  /* 0x000000ffff12b224 */ /* 0x000fe200078e0206 */
[----:B------:R-:W-:Y:S02]  /*18d0*/  LOP3.LUT R15, R17, 0xff, RZ, 0xc0, !PT ;  /* 0x000000ff110f7812 */ /* 0x000fe400078ec0ff */
[----:B------:R-:W-:Y:S01]  /*18e0*/  SHF.R.U32.HI R16, RZ, 0x1, R11 ;  /* 0x00000001ff107819 */ /* 0x000fe2000001160b */
[----:B------:R-:W-:Y:S01]  /*18f0*/  IMAD.IADD R5, R5, 0x1, R18 ;  /* 0x0000000105057824 */ /* 0x000fe200078e0212 */
[----:B------:R-:W-:Y:S01]  /*1900*/  SEL R13, RZ, 0x7fff80, !P0 ;  /* 0x007fff80ff0d7807 */ /* 0x000fe20004000000 */
[----:B------:R-:W-:Y:S01]  /*1910*/  IMAD.IADD R18, R8, 0x1, R15 ;  /* 0x0000000108127824 */ /* 0x000fe200078e020f */
[----:B------:R-:W-:Y:S01]  /*1920*/  LEA.HI R8, R11, R0, RZ, 0x18 ;  /* 0x000000000b087211 */ /* 0x000fe200078fc0ff */
[----:B-1----:R-:W-:Y:S01]  /*1930*/  IMAD R0, R2, UR6, R7 ;  /* 0x0000000602007c24 */ /* 0x002fe2000f8e0207 */
[----:B------:R-:W-:Y:S01]  /*1940*/  LOP3.LUT R16, R13, 0x7f, R16, 0xf8, !PT ;  /* 0x0000007f0d107812 */ /* 0x000fe200078ef810 */
[----:B------:R-:W1:Y:S01]  /*1950*/  LDCU.64 UR6, c[0x0][0x390] ;  /* 0x00007200ff0677ac */ /* 0x000e620008000a00 */
[----:B------:R-:W-:-:S02]  /*1960*/  LOP3.LUT R13, R11, 0x1, RZ, 0xc0, !PT ;  /* 0x000000010b0d7812 */ /* 0x000fc400078ec0ff */
[----:B------:R-:W-:Y:S01]  /*1970*/  LEA.HI R11, R5, R18, RZ, 0x18 ;  /* 0x00000012050b7211 */ /* 0x000fe200078fc0ff */
[----:B------:R-:W3:Y:S01]  /*1980*/  POPC R19, R6 ;  /* 0x0000000600137309 */ /* 0x000ee20000000000 */
[----:B------:R-:W-:Y:S02]  /*1990*/  LOP3.LUT R16, R16, 0xff, RZ, 0xc0, !PT ;  /* 0x000000ff10107812 */ /* 0x000fe400078ec0ff */
[----:B------:R-:W-:Y:S01]  /*19a0*/  LOP3.LUT R15, R11, 0xffff, RZ, 0xc0, !PT ;  /* 0x0000ffff0b0f7812 */ /* 0x000fe200078ec0ff */
[----:B0-----:R-:W-:Y:S01]  /*19b0*/  IMAD.IADD R8, R8, 0x1, R3 ;  /* 0x0000000108087824 */ /* 0x001fe200078e0203 */
[----:B------:R-:W-:Y:S02]  /*19c0*/  IADD3 R13, PT, PT, R16, R14, R13 ;  /* 0x0000000e100d7210 */ /* 0x000fe40007ffe00d */
[----:B------:R-:W-:Y:S02]  /*19d0*/  SHF.R.U32.HI R15, RZ, 0x1, R15 ;  /* 0x00000001ff0f7819 */ /* 0x000fe4000001160f */
[----:B------:R-:W-:-:S02]  /*19e0*/  LEA R2, P0, R0, UR8, 0x3 ;  /* 0x0000000800027c11 */ /* 0x000fc4000f8018ff */
[----:B------:R-:W-:Y:S02]  /*19f0*/  SHF.R.U32.HI R16, RZ, 0x1, R13 ;  /* 0x00000001ff107819 */ /* 0x000fe4000001160d */
[----:B------:R-:W-:Y:S02]  /*1a00*/  LOP3.LUT R15, R15, 0x80, RZ, 0xc0, !PT ;  /* 0x000000800f0f7812 */ /* 0x000fe400078ec0ff */
[----:B------:R-:W-:Y:S01]  /*1a10*/  LEA.HI R8, R13, R8, RZ, 0x18 ;  /* 0x000000080d087211 */ /* 0x000fe200078fc0ff */
[----:B------:R-:W-:Y:S01]  /*1a20*/  IMAD.X R3, RZ, RZ, UR9, P0 ;  /* 0x00000009ff037e24 */ /* 0x000fe200080e06ff */
[----:B------:R-:W-:Y:S02]  /*1a30*/  LOP3.LUT R7, R12, 0x3f, R7, 0x48, !PT ;  /* 0x0000003f0c077812 */ /* 0x000fe400078e4807 */
[----:B------:R-:W-:Y:S02]  /*1a40*/  LOP3.LUT R15, R15, 0x7f, R16, 0xf8, !PT ;  /* 0x0000007f0f0f7812 */ /* 0x000fe400078ef810 */
[----:B------:R-:W-:-:S02]  /*1a50*/  LOP3.LUT R13, R13, 0x1, RZ, 0xc0, !PT ;  /* 0x000000010d0d7812 */ /* 0x000fc400078ec0ff */
[----:B-1----:R-:W-:Y:S01]  /*1a60*/  IADD3 R12, P0, PT, R4, UR6, RZ ;  /* 0x00000006040c7c10 */ /* 0x002fe2000ff1e0ff */
[----:B---3--:R-:W-:Y:S01]  /*1a70*/  IMAD.IADD R8, R8, 0x1, R19 ;  /* 0x0000000108087824 */ /* 0x008fe200078e0213 */
[----:B------:R-:W-:Y:S02]  /*1a80*/  IADD3 R18, P2, PT, R14, UR6, RZ ;  /* 0x000000060e127c10 */ /* 0x000fe4000ff5e0ff */
[----:B------:R-:W-:Y:S02]  /*1a90*/  IADD3 R14, P1, PT, R10, UR6, RZ ;  /* 0x000000060a0e7c10 */ /* 0x000fe4000ff3e0ff */
[----:B------:R-:W-:Y:S01]  /*1aa0*/  IADD3 R21, PT, PT, R15, R6, R13 ;  /* 0x000000060f157210 */ /* 0x000fe20007ffe00d */
[----:B------:R-:W-:Y:S01]  /*1ab0*/  IMAD.X R13, RZ, RZ, UR7, P0 ;  /* 0x00000007ff0d7e24 */ /* 0x000fe200080e06ff */
[----:B------:R-:W-:Y:S01]  /*1ac0*/  IADD3 R6, P0, PT, R6, UR6, RZ ;  /* 0x0000000606067c10 */ /* 0x000fe2000ff1e0ff */
[----:B------:R-:W-:Y:S01]  /*1ad0*/  IMAD.X R15, RZ, RZ, UR7, P1 ;  /* 0x00000007ff0f7e24 */ /* 0x000fe200088e06ff */
[----:B------:R-:W-:Y:S01]  /*1ae0*/  LEA.HI R23, R21, R8, RZ, 0x18 ;  /* 0x0000000815177211 */ /* 0x000fe200078fc0ff */
[----:B------:R-:W-:Y:S01]  /*1af0*/  IMAD.X R19, RZ, RZ, UR7, P2 ;  /* 0x00000007ff137e24 */ /* 0x000fe200090e06ff */
[----:B--2---:R0:W-:Y:S04]  /*1b00*/  STG.E.U8 desc[UR4][R2.64+0x4], R7 ;  /* 0x0000040702007986 */ /* 0x0041e8000c101104 */
[----:B------:R-:W-:Y:S04]  /*1b10*/  STG.E.U8 desc[UR4][R2.64], R9 ;  /* 0x0000000902007986 */ /* 0x000fe8000c101104 */
[----:B------:R1:W-:Y:S01]  /*1b20*/  STG.E.U8 desc[UR4][R2.64+0x2], R5 ;  /* 0x0000020502007986 */ /* 0x0003e2000c101104 */
[----:B0-----:R-:W-:-:S03]  /*1b30*/  IMAD.X R7, RZ, RZ, UR7, P0 ;  /* 0x00000007ff077e24 */ /* 0x001fc600080e06ff */
[----:B------:R-:W-:Y:S04]  /*1b40*/  STG.E.U8 desc[UR4][R2.64+0x1], R17 ;  /* 0x0000011102007986 */ /* 0x000fe8000c101104 */
[----:B------:R-:W-:Y:S04]  /*1b50*/  STG.E.U8 desc[UR4][R2.64+0x3], R11 ;  /* 0x0000030b02007986 */ /* 0x000fe8000c101104 */
[----:B------:R-:W-:Y:S04]  /*1b60*/  STG.E.U8 desc[UR4][R2.64+0x5], R21 ;  /* 0x0000051502007986 */ /* 0x000fe8000c101104 */
[----:B------:R-:W-:Y:S04]  /*1b70*/  STG.E.U8 desc[UR4][R2.64+0x7], RZ ;  /* 0x000007ff02007986 */ /* 0x000fe8000c101104 */
[----:B------:R0:W-:Y:S04]  /*1b80*/  STG.E.U8 desc[UR4][R2.64+0x6], R23 ;  /* 0x0000061702007986 */ /* 0x0001e8000c101104 */
[----:B------:R-:W2:Y:S04]  /*1b90*/  LDG.E.U8 R12, desc[UR4][R12.64] ;  /* 0x000000040c0c7981 */ /* 0x000ea8000c1e1100 */
[----:B------:R-:W2:Y:S04]  /*1ba0*/  LDG.E.U8 R15, desc[UR4][R14.64] ;  /* 0x000000040e0f7981 */ /* 0x000ea8000c1e1100 */
[----:B------:R-:W2:Y:S04]  /*1bb0*/  LDG.E.U8 R18, desc[UR4][R18.64] ;  /* 0x0000000412127981 */ /* 0x000ea8000c1e1100 */
[----:B------:R-:W0:Y:S01]  /*1bc0*/  LDG.E.U8 R7, desc[UR4][R6.64] ;  /* 0x0000000406077981 */ /* 0x000e22000c1e1100 */
[----:B------:R-:W-:-:S05]  /*1bd0*/  IADD3 R4, P0, PT, R0, UR10, RZ ;  /* 0x0000000a00047c10 */ /* 0x000fca000ff1e0ff */
[----:B-1----:R-:W-:Y:S01]  /*1be0*/  IMAD.X R5, RZ, RZ, UR11, P0 ;  /* 0x0000000bff057e24 */ /* 0x002fe200080e06ff */
[----:B--2---:R-:W-:-:S04]  /*1bf0*/  LOP3.LUT R0, R18, R15, R12, 0xfe, !PT ;  /* 0x0000000f12007212 */ /* 0x004fc800078efe0c */
[----:B0-----:R-:W-:-:S05]  /*1c00*/  LOP3.LUT R3, R0, R7, RZ, 0xfc, !PT ;  /* 0x0000000700037212 */ /* 0x001fca00078efcff */
[----:B------:R-:W-:Y:S01]  /*1c10*/  STG.E.U8 desc[UR4][R4.64], R3 ;  /* 0x0000000304007986 */ /* 0x000fe2000c101104 */
[----:B------:R-:W-:Y:S05]  /*1c20*/  EXIT ;  /* 0x000000000000794d */ /* 0x000fea0003800000 */
.L_x_4:
        /* <DEDUP_REMOVED lines=13> */
.L_x_7:


//--------------------- .nv.shared.reserved.0     --------------------------
	.section	.nv.shared.reserved.0,"aw",@nobits
	.weak		__nv_reservedSMEM_offset_0_alias
	.size		__nv_reservedSMEM_offset_0_alias, 0, 64
	.other		__nv_reservedSMEM_offset_0_alias,@"STO_CUDA_RESERVED_SHARED STV_DEFAULT"
__nv_reservedSMEM_offset_0_alias:
	.zero		0
	.zero		64


//--------------------- .nv.constant0._Z17calclast_validatePhS_PKhS1_S1_S1_j --------------------------
	.section	.nv.constant0._Z17calclast_validatePhS_PKhS1_S1_S1_j,"a",@progbits
	.sectionflags	@""
	.align	4
.nv.constant0._Z17calclast_validatePhS_PKhS1_S1_S1_j:
	.zero		948


//--------------------- .nv.constant0._Z9calc_4colPhS_PKhS1_S1_S1_j --------------------------
	.section	.nv.constant0._Z9calc_4colPhS_PKhS1_S1_S1_j,"a",@progbits
	.sectionflags	@""
	.align	4
.nv.constant0._Z9calc_4colPhS_PKhS1_S1_S1_j:
	.zero		948


//--------------------- .nv.constant0._Z11calc_1_4colPhS_PKhS1_S1_ --------------------------
	.section	.nv.constant0._Z11calc_1_4colPhS_PKhS1_S1_,"a",@progbits
	.sectionflags	@""
	.align	4
.nv.constant0._Z11calc_1_4colPhS_PKhS1_S1_:
	.zero		936


//--------------------- SYMBOLS --------------------------

	.type		.nv.reservedSmem.offset0,@object
	.size		.nv.reservedSmem.offset0,0x4
